//
// Generated by NVIDIA NVVM Compiler
//
// Compiler Build ID: CL-36424714
// Cuda compilation tools, release 13.0, V13.0.88
// Based on NVVM 20.0.0
//

.version 9.0
.target sm_100
.address_size 64

	// .globl	_Z24life_step_kernel_tile8x8PKmPmi

.visible .entry _Z24life_step_kernel_tile8x8PKmPmi(
	.param .u64 .ptr .align 1 _Z24life_step_kernel_tile8x8PKmPmi_param_0,
	.param .u64 .ptr .align 1 _Z24life_step_kernel_tile8x8PKmPmi_param_1,
	.param .u32 _Z24life_step_kernel_tile8x8PKmPmi_param_2
)
{
	.reg .pred 	%p<16>;
	.reg .b16 	%rs<369>;
	.reg .b32 	%r<23>;
	.reg .b64 	%rd<97>;

	ld.param.u32 	%r5, [_Z24life_step_kernel_tile8x8PKmPmi_param_2];
	cvt.s64.s32 	%rd1, %r5;
	mul.wide.s32 	%rd2, %r5, %r5;
	mov.u32 	%r6, %ntid.x;
	cvt.u64.u32 	%rd3, %r6;
	mov.u32 	%r7, %ctaid.x;
	mul.wide.u32 	%rd25, %r7, %r6;
	mov.u32 	%r8, %tid.x;
	cvt.u64.u32 	%rd26, %r8;
	add.s64 	%rd92, %rd25, %rd26;
	setp.ge.u64 	%p1, %rd92, %rd2;
	@%p1 bra 	$L__BB0_22;
	mov.u32 	%r9, %nctaid.x;
	cvt.u64.u32 	%rd27, %r9;
	mul.lo.s64 	%rd5, %rd3, %rd27;
	cvt.u32.u64 	%r10, %rd1;
$L__BB0_2:
	or.b64  	%rd28, %rd92, %rd1;
	and.b64  	%rd29, %rd28, -4294967296;
	setp.ne.s64 	%p2, %rd29, 0;
	@%p2 bra 	$L__BB0_4;
	cvt.u32.u64 	%r11, %rd92;
	div.u32 	%r12, %r11, %r10;
	mul.lo.s32 	%r13, %r12, %r10;
	sub.s32 	%r14, %r11, %r13;
	cvt.u64.u32 	%rd93, %r12;
	cvt.u64.u32 	%rd94, %r14;
	bra.uni 	$L__BB0_5;
$L__BB0_4:
	div.u64 	%rd93, %rd92, %rd1;
	mul.lo.s64 	%rd30, %rd93, %rd1;
	sub.s64 	%rd94, %rd92, %rd30;
$L__BB0_5:
	ld.param.u64 	%rd90, [_Z24life_step_kernel_tile8x8PKmPmi_param_0];
	cvt.u32.u64 	%r1, %rd93;
	cvt.u32.u64 	%r2, %rd94;
	setp.lt.s32 	%p3, %r1, 1;
	add.s32 	%r3, %r1, 1;
	add.s32 	%r4, %r2, 1;
	cvt.s64.s32 	%rd31, %rd93;
	cvt.s64.s32 	%rd32, %rd94;
	mad.lo.s64 	%rd13, %rd31, %rd1, %rd32;
	cvta.to.global.u64 	%rd33, %rd90;
	shl.b64 	%rd34, %rd13, 3;
	add.s64 	%rd14, %rd33, %rd34;
	ld.global.nc.u64 	%rd15, [%rd14];
	sub.s64 	%rd35, %rd13, %rd1;
	shl.b64 	%rd36, %rd35, 3;
	add.s64 	%rd16, %rd33, %rd36;
	mov.b16 	%rs363, 0;
	@%p3 bra 	$L__BB0_7;
	ld.global.nc.u8 	%rs14, [%rd16+7];
	cvt.u16.u8 	%rs363, %rs14;
$L__BB0_7:
	setp.ge.s32 	%p4, %r3, %r5;
	shl.b64 	%rd37, %rd1, 3;
	add.s64 	%rd17, %rd14, %rd37;
	mov.b16 	%rs364, 0;
	@%p4 bra 	$L__BB0_9;
	ld.global.nc.u8 	%rs16, [%rd17];
	cvt.u16.u8 	%rs364, %rs16;
$L__BB0_9:
	setp.lt.s32 	%p5, %r2, 1;
	mov.b64 	%rd95, 0;
	@%p5 bra 	$L__BB0_11;
	ld.global.nc.u64 	%rd95, [%rd14+-8];
$L__BB0_11:
	setp.ge.s32 	%p6, %r4, %r5;
	mov.b64 	%rd96, 0;
	@%p6 bra 	$L__BB0_13;
	ld.global.nc.u64 	%rd96, [%rd14+8];
$L__BB0_13:
	mov.b16 	%rs365, 0;
	min.s32 	%r15, %r1, %r2;
	setp.lt.s32 	%p7, %r15, 1;
	@%p7 bra 	$L__BB0_15;
	mul.wide.s32 	%rd40, %r5, 8;
	xor.b64  	%rd41, %rd40, -8;
	add.s64 	%rd42, %rd14, %rd41;
	ld.global.nc.u8 	%rs18, [%rd42+7];
	cvt.u16.u8 	%rs365, %rs18;
$L__BB0_15:
	setp.ge.s32 	%p8, %r4, %r5;
	setp.lt.s32 	%p9, %r1, 1;
	mov.b16 	%rs366, 0;
	or.pred  	%p10, %p9, %p8;
	@%p10 bra 	$L__BB0_17;
	ld.global.nc.u8 	%rs20, [%rd16+15];
	cvt.u16.u8 	%rs366, %rs20;
$L__BB0_17:
	setp.lt.s32 	%p11, %r2, 1;
	setp.ge.s32 	%p12, %r3, %r5;
	mov.b16 	%rs367, 0;
	or.pred  	%p13, %p12, %p11;
	@%p13 bra 	$L__BB0_19;
	ld.global.nc.u8 	%rs22, [%rd17+-8];
	cvt.u16.u8 	%rs367, %rs22;
$L__BB0_19:
	max.s32 	%r16, %r3, %r4;
	setp.ge.s32 	%p14, %r16, %r5;
	mov.b16 	%rs368, 0;
	@%p14 bra 	$L__BB0_21;
	ld.global.nc.u8 	%rs24, [%rd17+8];
	cvt.u16.u8 	%rs368, %rs24;
$L__BB0_21:
	ld.param.u64 	%rd91, [_Z24life_step_kernel_tile8x8PKmPmi_param_1];
	cvt.u16.u64 	%rs25, %rd15;
	shr.u64 	%rd43, %rd15, 8;
	cvt.u16.u64 	%rs26, %rd43;
	shr.u64 	%rd44, %rd15, 16;
	cvt.u16.u64 	%rs27, %rd44;
	shr.u64 	%rd45, %rd15, 24;
	cvt.u16.u64 	%rs28, %rd45;
	shr.u64 	%rd46, %rd15, 32;
	cvt.u16.u64 	%rs29, %rd46;
	shr.u64 	%rd47, %rd15, 40;
	cvt.u16.u64 	%rs30, %rd47;
	shr.u64 	%rd48, %rd15, 48;
	cvt.u16.u64 	%rs31, %rd48;
	shr.u64 	%rd49, %rd15, 56;
	cvt.u16.u64 	%rs32, %rd49;
	cvt.u16.u64 	%rs33, %rd95;
	cvt.u16.u64 	%rs34, %rd96;
	shr.u64 	%rd50, %rd96, 8;
	cvt.u16.u64 	%rs35, %rd50;
	shr.u64 	%rd51, %rd96, 16;
	cvt.u16.u64 	%rs36, %rd51;
	shr.u64 	%rd52, %rd96, 24;
	cvt.u16.u64 	%rs37, %rd52;
	shr.u64 	%rd53, %rd96, 32;
	cvt.u16.u64 	%rs38, %rd53;
	shr.u64 	%rd54, %rd96, 40;
	cvt.u16.u64 	%rs39, %rd54;
	shr.u64 	%rd55, %rd96, 48;
	cvt.u16.u64 	%rs40, %rd55;
	shr.u64 	%rd56, %rd96, 56;
	cvt.u16.u64 	%rs41, %rd56;
	shl.b16 	%rs42, %rs363, 1;
	shr.u16 	%rs43, %rs365, 7;
	and.b16  	%rs44, %rs43, 1;
	or.b16  	%rs45, %rs42, %rs44;
	shl.b16 	%rs46, %rs366, 7;
	shr.u16 	%rs47, %rs363, 1;
	and.b16  	%rs48, %rs47, 127;
	or.b16  	%rs49, %rs46, %rs48;
	shl.b16 	%rs50, %rs25, 1;
	shr.u16 	%rs51, %rs33, 7;
	and.b16  	%rs52, %rs51, 1;
	or.b16  	%rs53, %rs50, %rs52;
	shl.b16 	%rs54, %rs34, 7;
	shr.u16 	%rs55, %rs25, 1;
	and.b16  	%rs56, %rs55, 127;
	or.b16  	%rs57, %rs54, %rs56;
	shr.u16 	%rs58, %rs33, 15;
	shl.b16 	%rs59, %rs26, 1;
	or.b16  	%rs60, %rs59, %rs58;
	shl.b16 	%rs61, %rs35, 7;
	shr.u16 	%rs62, %rs26, 1;
	and.b16  	%rs63, %rs62, 127;
	or.b16  	%rs64, %rs61, %rs63;
	xor.b16  	%rs65, %rs45, %rs363;
	xor.b16  	%rs66, %rs65, %rs49;
	or.b16  	%rs67, %rs49, %rs363;
	and.b16  	%rs68, %rs67, %rs45;
	and.b16  	%rs69, %rs49, %rs363;
	or.b16  	%rs70, %rs68, %rs69;
	xor.b16  	%rs71, %rs57, %rs53;
	and.b16  	%rs72, %rs57, %rs53;
	xor.b16  	%rs73, %rs60, %rs26;
	xor.b16  	%rs74, %rs73, %rs64;
	or.b16  	%rs75, %rs64, %rs26;
	and.b16  	%rs76, %rs75, %rs60;
	and.b16  	%rs77, %rs64, %rs26;
	or.b16  	%rs78, %rs76, %rs77;
	xor.b16  	%rs79, %rs66, %rs71;
	xor.b16  	%rs80, %rs79, %rs74;
	or.b16  	%rs81, %rs74, %rs71;
	and.b16  	%rs82, %rs81, %rs66;
	and.b16  	%rs83, %rs74, %rs71;
	or.b16  	%rs84, %rs82, %rs83;
	xor.b16  	%rs85, %rs70, %rs72;
	xor.b16  	%rs86, %rs85, %rs78;
	xor.b16  	%rs87, %rs86, %rs84;
	and.b16  	%rs88, %rs78, %rs72;
	or.b16  	%rs89, %rs70, %rs72;
	or.b16  	%rs90, %rs89, %rs78;
	and.b16  	%rs91, %rs84, %rs90;
	or.b16  	%rs92, %rs78, %rs72;
	and.b16  	%rs93, %rs92, %rs70;
	or.b16  	%rs94, %rs93, %rs88;
	or.b16  	%rs95, %rs94, %rs91;
	not.b16 	%rs96, %rs95;
	and.b16  	%rs97, %rs87, %rs96;
	or.b16  	%rs98, %rs80, %rs25;
	and.b16  	%rs99, %rs98, %rs97;
	cvt.u64.u16 	%rd57, %rs99;
	and.b64  	%rd58, %rd57, 255;
	shr.u64 	%rd59, %rd95, 23;
	cvt.u16.u64 	%rs100, %rd59;
	and.b16  	%rs101, %rs100, 1;
	shl.b16 	%rs102, %rs27, 1;
	or.b16  	%rs103, %rs102, %rs101;
	shl.b16 	%rs104, %rs36, 7;
	shr.u16 	%rs105, %rs27, 1;
	and.b16  	%rs106, %rs105, 127;
	or.b16  	%rs107, %rs104, %rs106;
	xor.b16  	%rs108, %rs53, %rs25;
	xor.b16  	%rs109, %rs108, %rs57;
	or.b16  	%rs110, %rs57, %rs25;
	and.b16  	%rs111, %rs110, %rs53;
	and.b16  	%rs112, %rs57, %rs25;
	or.b16  	%rs113, %rs111, %rs112;
	xor.b16  	%rs114, %rs64, %rs60;
	and.b16  	%rs115, %rs64, %rs60;
	xor.b16  	%rs116, %rs103, %rs27;
	xor.b16  	%rs117, %rs116, %rs107;
	or.b16  	%rs118, %rs107, %rs27;
	and.b16  	%rs119, %rs118, %rs103;
	and.b16  	%rs120, %rs107, %rs27;
	or.b16  	%rs121, %rs119, %rs120;
	xor.b16  	%rs122, %rs109, %rs114;
	xor.b16  	%rs123, %rs122, %rs117;
	or.b16  	%rs124, %rs117, %rs114;
	and.b16  	%rs125, %rs124, %rs109;
	and.b16  	%rs126, %rs117, %rs114;
	or.b16  	%rs127, %rs125, %rs126;
	xor.b16  	%rs128, %rs113, %rs115;
	xor.b16  	%rs129, %rs128, %rs121;
	xor.b16  	%rs130, %rs129, %rs127;
	and.b16  	%rs131, %rs121, %rs115;
	or.b16  	%rs132, %rs113, %rs115;
	or.b16  	%rs133, %rs132, %rs121;
	and.b16  	%rs134, %rs127, %rs133;
	or.b16  	%rs135, %rs121, %rs115;
	and.b16  	%rs136, %rs135, %rs113;
	or.b16  	%rs137, %rs136, %rs131;
	or.b16  	%rs138, %rs137, %rs134;
	not.b16 	%rs139, %rs138;
	and.b16  	%rs140, %rs130, %rs139;
	or.b16  	%rs141, %rs123, %rs26;
	and.b16  	%rs142, %rs141, %rs140;
	cvt.u32.u16 	%r17, %rs142;
	and.b32  	%r18, %r17, 255;
	mul.wide.u32 	%rd60, %r18, 256;
	or.b64  	%rd61, %rd60, %rd58;
	shr.u64 	%rd62, %rd95, 31;
	cvt.u16.u64 	%rs143, %rd62;
	and.b16  	%rs144, %rs143, 1;
	shl.b16 	%rs145, %rs28, 1;
	or.b16  	%rs146, %rs145, %rs144;
	shl.b16 	%rs147, %rs37, 7;
	shr.u16 	%rs148, %rs28, 1;
	and.b16  	%rs149, %rs148, 127;
	or.b16  	%rs150, %rs147, %rs149;
	xor.b16  	%rs151, %rs107, %rs103;
	and.b16  	%rs152, %rs107, %rs103;
	xor.b16  	%rs153, %rs146, %rs28;
	xor.b16  	%rs154, %rs153, %rs150;
	or.b16  	%rs155, %rs150, %rs28;
	and.b16  	%rs156, %rs155, %rs146;
	and.b16  	%rs157, %rs150, %rs28;
	or.b16  	%rs158, %rs156, %rs157;
	xor.b16  	%rs159, %rs74, %rs151;
	xor.b16  	%rs160, %rs159, %rs154;
	or.b16  	%rs161, %rs154, %rs151;
	and.b16  	%rs162, %rs161, %rs74;
	and.b16  	%rs163, %rs154, %rs151;
	or.b16  	%rs164, %rs162, %rs163;
	xor.b16  	%rs165, %rs78, %rs152;
	xor.b16  	%rs166, %rs165, %rs158;
	xor.b16  	%rs167, %rs166, %rs164;
	and.b16  	%rs168, %rs158, %rs152;
	or.b16  	%rs169, %rs78, %rs152;
	or.b16  	%rs170, %rs169, %rs158;
	and.b16  	%rs171, %rs164, %rs170;
	or.b16  	%rs172, %rs158, %rs152;
	and.b16  	%rs173, %rs172, %rs78;
	or.b16  	%rs174, %rs173, %rs168;
	or.b16  	%rs175, %rs174, %rs171;
	not.b16 	%rs176, %rs175;
	and.b16  	%rs177, %rs167, %rs176;
	or.b16  	%rs178, %rs160, %rs27;
	and.b16  	%rs179, %rs178, %rs177;
	cvt.u32.u16 	%r19, %rs179;
	and.b32  	%r20, %r19, 255;
	mul.wide.u32 	%rd63, %r20, 65536;
	or.b64  	%rd64, %rd63, %rd61;
	shr.u64 	%rd65, %rd95, 39;
	cvt.u16.u64 	%rs180, %rd65;
	and.b16  	%rs181, %rs180, 1;
	shl.b16 	%rs182, %rs29, 1;
	or.b16  	%rs183, %rs182, %rs181;
	shl.b16 	%rs184, %rs38, 7;
	shr.u16 	%rs185, %rs29, 1;
	and.b16  	%rs186, %rs185, 127;
	or.b16  	%rs187, %rs184, %rs186;
	xor.b16  	%rs188, %rs150, %rs146;
	and.b16  	%rs189, %rs150, %rs146;
	xor.b16  	%rs190, %rs183, %rs29;
	xor.b16  	%rs191, %rs190, %rs187;
	or.b16  	%rs192, %rs187, %rs29;
	and.b16  	%rs193, %rs192, %rs183;
	and.b16  	%rs194, %rs187, %rs29;
	or.b16  	%rs195, %rs193, %rs194;
	xor.b16  	%rs196, %rs117, %rs188;
	xor.b16  	%rs197, %rs196, %rs191;
	or.b16  	%rs198, %rs191, %rs188;
	and.b16  	%rs199, %rs198, %rs117;
	and.b16  	%rs200, %rs191, %rs188;
	or.b16  	%rs201, %rs199, %rs200;
	xor.b16  	%rs202, %rs121, %rs189;
	xor.b16  	%rs203, %rs202, %rs195;
	xor.b16  	%rs204, %rs203, %rs201;
	and.b16  	%rs205, %rs195, %rs189;
	or.b16  	%rs206, %rs121, %rs189;
	or.b16  	%rs207, %rs206, %rs195;
	and.b16  	%rs208, %rs201, %rs207;
	or.b16  	%rs209, %rs195, %rs189;
	and.b16  	%rs210, %rs209, %rs121;
	or.b16  	%rs211, %rs210, %rs205;
	or.b16  	%rs212, %rs211, %rs208;
	not.b16 	%rs213, %rs212;
	and.b16  	%rs214, %rs204, %rs213;
	or.b16  	%rs215, %rs197, %rs28;
	and.b16  	%rs216, %rs215, %rs214;
	cvt.u32.u16 	%r21, %rs216;
	and.b32  	%r22, %r21, 255;
	mul.wide.u32 	%rd66, %r22, 16777216;
	or.b64  	%rd67, %rd66, %rd64;
	shr.u64 	%rd68, %rd95, 47;
	cvt.u16.u64 	%rs217, %rd68;
	and.b16  	%rs218, %rs217, 1;
	shl.b16 	%rs219, %rs30, 1;
	or.b16  	%rs220, %rs219, %rs218;
	shl.b16 	%rs221, %rs39, 7;
	shr.u16 	%rs222, %rs30, 1;
	and.b16  	%rs223, %rs222, 127;
	or.b16  	%rs224, %rs221, %rs223;
	xor.b16  	%rs225, %rs187, %rs183;
	and.b16  	%rs226, %rs187, %rs183;
	xor.b16  	%rs227, %rs220, %rs30;
	xor.b16  	%rs228, %rs227, %rs224;
	or.b16  	%rs229, %rs224, %rs30;
	and.b16  	%rs230, %rs229, %rs220;
	and.b16  	%rs231, %rs224, %rs30;
	or.b16  	%rs232, %rs230, %rs231;
	xor.b16  	%rs233, %rs154, %rs225;
	xor.b16  	%rs234, %rs233, %rs228;
	or.b16  	%rs235, %rs228, %rs225;
	and.b16  	%rs236, %rs235, %rs154;
	and.b16  	%rs237, %rs228, %rs225;
	or.b16  	%rs238, %rs236, %rs237;
	xor.b16  	%rs239, %rs158, %rs226;
	xor.b16  	%rs240, %rs239, %rs232;
	xor.b16  	%rs241, %rs240, %rs238;
	and.b16  	%rs242, %rs232, %rs226;
	or.b16  	%rs243, %rs158, %rs226;
	or.b16  	%rs244, %rs243, %rs232;
	and.b16  	%rs245, %rs238, %rs244;
	or.b16  	%rs246, %rs232, %rs226;
	and.b16  	%rs247, %rs246, %rs158;
	or.b16  	%rs248, %rs247, %rs242;
	or.b16  	%rs249, %rs248, %rs245;
	not.b16 	%rs250, %rs249;
	and.b16  	%rs251, %rs241, %rs250;
	or.b16  	%rs252, %rs234, %rs29;
	and.b16  	%rs253, %rs252, %rs251;
	cvt.u64.u16 	%rd69, %rs253;
	shl.b64 	%rd70, %rd69, 32;
	and.b64  	%rd71, %rd70, 1095216660480;
	or.b64  	%rd72, %rd71, %rd67;
	shr.u64 	%rd73, %rd95, 55;
	cvt.u16.u64 	%rs254, %rd73;
	and.b16  	%rs255, %rs254, 1;
	shl.b16 	%rs256, %rs31, 1;
	or.b16  	%rs257, %rs256, %rs255;
	shr.u64 	%rd74, %rd15, 49;
	cvt.u16.u64 	%rs258, %rd74;
	and.b16  	%rs259, %rs258, 127;
	shl.b16 	%rs260, %rs40, 7;
	or.b16  	%rs261, %rs260, %rs259;
	xor.b16  	%rs262, %rs224, %rs220;
	and.b16  	%rs263, %rs224, %rs220;
	xor.b16  	%rs264, %rs257, %rs31;
	xor.b16  	%rs265, %rs264, %rs261;
	or.b16  	%rs266, %rs261, %rs31;
	and.b16  	%rs267, %rs266, %rs257;
	and.b16  	%rs268, %rs261, %rs31;
	or.b16  	%rs269, %rs267, %rs268;
	xor.b16  	%rs270, %rs191, %rs262;
	xor.b16  	%rs271, %rs270, %rs265;
	or.b16  	%rs272, %rs265, %rs262;
	and.b16  	%rs273, %rs272, %rs191;
	and.b16  	%rs274, %rs265, %rs262;
	or.b16  	%rs275, %rs273, %rs274;
	xor.b16  	%rs276, %rs195, %rs263;
	xor.b16  	%rs277, %rs276, %rs269;
	xor.b16  	%rs278, %rs277, %rs275;
	and.b16  	%rs279, %rs269, %rs263;
	or.b16  	%rs280, %rs195, %rs263;
	or.b16  	%rs281, %rs280, %rs269;
	and.b16  	%rs282, %rs275, %rs281;
	or.b16  	%rs283, %rs269, %rs263;
	and.b16  	%rs284, %rs283, %rs195;
	or.b16  	%rs285, %rs284, %rs279;
	or.b16  	%rs286, %rs285, %rs282;
	not.b16 	%rs287, %rs286;
	and.b16  	%rs288, %rs278, %rs287;
	or.b16  	%rs289, %rs271, %rs30;
	and.b16  	%rs290, %rs289, %rs288;
	cvt.u64.u16 	%rd75, %rs290;
	shl.b64 	%rd76, %rd75, 40;
	and.b64  	%rd77, %rd76, 280375465082880;
	or.b64  	%rd78, %rd77, %rd72;
	shr.u64 	%rd79, %rd95, 63;
	cvt.u16.u64 	%rs291, %rd79;
	shl.b16 	%rs292, %rs32, 1;
	or.b16  	%rs293, %rs292, %rs291;
	shr.u16 	%rs294, %rs32, 1;
	shl.b16 	%rs295, %rs41, 7;
	or.b16  	%rs296, %rs295, %rs294;
	xor.b16  	%rs297, %rs261, %rs257;
	and.b16  	%rs298, %rs261, %rs257;
	xor.b16  	%rs299, %rs293, %rs32;
	xor.b16  	%rs300, %rs299, %rs296;
	or.b16  	%rs301, %rs296, %rs32;
	and.b16  	%rs302, %rs301, %rs293;
	and.b16  	%rs303, %rs296, %rs32;
	or.b16  	%rs304, %rs302, %rs303;
	xor.b16  	%rs305, %rs228, %rs297;
	xor.b16  	%rs306, %rs305, %rs300;
	or.b16  	%rs307, %rs300, %rs297;
	and.b16  	%rs308, %rs307, %rs228;
	and.b16  	%rs309, %rs300, %rs297;
	or.b16  	%rs310, %rs308, %rs309;
	xor.b16  	%rs311, %rs232, %rs298;
	xor.b16  	%rs312, %rs311, %rs304;
	xor.b16  	%rs313, %rs312, %rs310;
	and.b16  	%rs314, %rs304, %rs298;
	or.b16  	%rs315, %rs232, %rs298;
	or.b16  	%rs316, %rs315, %rs304;
	and.b16  	%rs317, %rs310, %rs316;
	or.b16  	%rs318, %rs304, %rs298;
	and.b16  	%rs319, %rs318, %rs232;
	or.b16  	%rs320, %rs319, %rs314;
	or.b16  	%rs321, %rs320, %rs317;
	not.b16 	%rs322, %rs321;
	and.b16  	%rs323, %rs313, %rs322;
	or.b16  	%rs324, %rs306, %rs31;
	and.b16  	%rs325, %rs324, %rs323;
	cvt.u64.u16 	%rd80, %rs325;
	shl.b64 	%rd81, %rd80, 48;
	and.b64  	%rd82, %rd81, 71776119061217280;
	or.b64  	%rd83, %rd82, %rd78;
	shl.b16 	%rs326, %rs364, 1;
	shr.u16 	%rs327, %rs367, 7;
	and.b16  	%rs328, %rs327, 1;
	or.b16  	%rs329, %rs326, %rs328;
	shl.b16 	%rs330, %rs368, 7;
	shr.u16 	%rs331, %rs364, 1;
	and.b16  	%rs332, %rs331, 127;
	or.b16  	%rs333, %rs330, %rs332;
	xor.b16  	%rs334, %rs296, %rs293;
	and.b16  	%rs335, %rs296, %rs293;
	xor.b16  	%rs336, %rs329, %rs364;
	xor.b16  	%rs337, %rs336, %rs333;
	or.b16  	%rs338, %rs333, %rs364;
	and.b16  	%rs339, %rs338, %rs329;
	and.b16  	%rs340, %rs333, %rs364;
	or.b16  	%rs341, %rs339, %rs340;
	xor.b16  	%rs342, %rs265, %rs334;
	xor.b16  	%rs343, %rs342, %rs337;
	or.b16  	%rs344, %rs337, %rs334;
	and.b16  	%rs345, %rs344, %rs265;
	and.b16  	%rs346, %rs337, %rs334;
	or.b16  	%rs347, %rs345, %rs346;
	xor.b16  	%rs348, %rs269, %rs335;
	xor.b16  	%rs349, %rs348, %rs341;
	xor.b16  	%rs350, %rs349, %rs347;
	and.b16  	%rs351, %rs341, %rs335;
	or.b16  	%rs352, %rs269, %rs335;
	or.b16  	%rs353, %rs352, %rs341;
	and.b16  	%rs354, %rs347, %rs353;
	or.b16  	%rs355, %rs341, %rs335;
	and.b16  	%rs356, %rs355, %rs269;
	or.b16  	%rs357, %rs356, %rs351;
	or.b16  	%rs358, %rs357, %rs354;
	not.b16 	%rs359, %rs358;
	and.b16  	%rs360, %rs350, %rs359;
	or.b16  	%rs361, %rs343, %rs32;
	and.b16  	%rs362, %rs361, %rs360;
	cvt.u64.u16 	%rd84, %rs362;
	shl.b64 	%rd85, %rd84, 56;
	or.b64  	%rd86, %rd85, %rd83;
	cvta.to.global.u64 	%rd87, %rd91;
	shl.b64 	%rd88, %rd13, 3;
	add.s64 	%rd89, %rd87, %rd88;
	st.global.u64 	[%rd89], %rd86;
	add.s64 	%rd92, %rd92, %rd5;
	setp.lt.u64 	%p15, %rd92, %rd2;
	@%p15 bra 	$L__BB0_2;
$L__BB0_22:
	ret;

}


// ===== COMPILED SASS (sm_100) =====

	.target	sm_100

	.elftype	@"ET_EXEC"


//--------------------- .note.nv.tkinfo           --------------------------
	.section	.note.nv.tkinfo,"",@"SHT_NOTE"
	.sectionflags	@"SHF_NOTE_NV_TKINFO"
	.tkinfo
        /*0018*/ 	.word	0x00000002
        /*0030*/ 	.string	""
        /*0030*/ 	.string	"ptxas"
        /*0030*/ 	.string	"Cuda compilation tools, release 13.0, V13.0.88"
        /*0030*/ 	.string	"Build cuda_13.0.r13.0/compiler.36424714_0"
        /*0030*/ 	.string	"-arch sm_100 -m 64 "



//--------------------- .note.nv.cuinfo           --------------------------
	.section	.note.nv.cuinfo,"",@"SHT_NOTE"
	.sectionflags	@"SHF_NOTE_NV_CUINFO"
        /*0018*/ 	.short	0x0002
        /*001a*/ 	.short	0x0064
        /*001c*/ 	.short	0x0082
	.zero		2


//--------------------- .nv.info                  --------------------------
	.section	.nv.info,"",@"SHT_CUDA_INFO"
	.align	4


	//----- nvinfo : EIATTR_REGCOUNT
	.align		4
        /*0000*/ 	.byte	0x04, 0x2f
        /*0002*/ 	.short	(.L_1 - .L_0)
	.align		4
.L_0:
        /*0004*/ 	.word	index@(_Z24life_step_kernel_tile8x8PKmPmi)
        /*0008*/ 	.word	0x00000025


	//----- nvinfo : EIATTR_FRAME_SIZE
	.align		4
.L_1:
        /*000c*/ 	.byte	0x04, 0x11
        /*000e*/ 	.short	(.L_3 - .L_2)
	.align		4
.L_2:
        /*0010*/ 	.word	index@($__internal_0_$__cuda_sm20_div_u64)
        /*0014*/ 	.word	0x00000000


	//----- nvinfo : EIATTR_FRAME_SIZE
	.align		4
.L_3:
        /*0018*/ 	.byte	0x04, 0x11
        /*001a*/ 	.short	(.L_5 - .L_4)
	.align		4
.L_4:
        /*001c*/ 	.word	index@(_Z24life_step_kernel_tile8x8PKmPmi)
        /*0020*/ 	.word	0x00000000


	//----- nvinfo : EIATTR_MIN_STACK_SIZE
	.align		4
.L_5:
        /*0024*/ 	.byte	0x04, 0x12
        /*0026*/ 	.short	(.L_7 - .L_6)
	.align		4
.L_6:
        /*0028*/ 	.word	index@(_Z24life_step_kernel_tile8x8PKmPmi)
        /*002c*/ 	.word	0x00000000
.L_7:


//--------------------- .nv.compat                --------------------------
	.section	.nv.compat,"",@"SHT_CUDA_COMPAT_INFO"
	.align	4
        /*0000*/ 	.byte	0x02, 0x09, 0x00, 0x00, 0x02, 0x02, 0x01, 0x00, 0x02, 0x05, 0x05, 0x00, 0x03, 0x07, 0x01, 0x01
        /*0010*/ 	.byte	0x02, 0x03, 0x00, 0x00, 0x02, 0x06, 0x01, 0x00, 0x04, 0x0b, 0x08, 0x00, 0x09, 0x00, 0x00, 0x00
        /*0020*/ 	.byte	0x00, 0x00, 0x00, 0x00


//--------------------- .nv.info._Z24life_step_kernel_tile8x8PKmPmi --------------------------
	.section	.nv.info._Z24life_step_kernel_tile8x8PKmPmi,"",@"SHT_CUDA_INFO"
	.sectionflags	@""
	.align	4


	//----- nvinfo : EIATTR_CUDA_API_VERSION
	.align		4
        /*0000*/ 	.byte	0x04, 0x37
        /*0002*/ 	.short	(.L_9 - .L_8)
.L_8:
        /*0004*/ 	.word	0x00000082


	//----- nvinfo : EIATTR_KPARAM_INFO
	.align		4
.L_9:
        /*0008*/ 	.byte	0x04, 0x17
        /*000a*/ 	.short	(.L_11 - .L_10)
.L_10:
        /*000c*/ 	.word	0x00000000
        /*0010*/ 	.short	0x0002
        /*0012*/ 	.short	0x0010
        /*0014*/ 	.byte	0x00, 0xf0, 0x11, 0x00


	//----- nvinfo : EIATTR_KPARAM_INFO
	.align		4
.L_11:
        /*0018*/ 	.byte	0x04, 0x17
        /*001a*/ 	.short	(.L_13 - .L_12)
.L_12:
        /*001c*/ 	.word	0x00000000
        /*0020*/ 	.short	0x0001
        /*0022*/ 	.short	0x0008
        /*0024*/ 	.byte	0x00, 0xf5, 0x21, 0x00


	//----- nvinfo : EIATTR_KPARAM_INFO
	.align		4
.L_13:
        /*0028*/ 	.byte	0x04, 0x17
        /*002a*/ 	.short	(.L_15 - .L_14)
.L_14:
        /*002c*/ 	.word	0x00000000
        /*0030*/ 	.short	0x0000
        /*0032*/ 	.short	0x0000
        /*0034*/ 	.byte	0x00, 0xf5, 0x21, 0x00


	//----- nvinfo : EIATTR_SPARSE_MMA_MASK
	.align		4
.L_15:
        /*0038*/ 	.byte	0x03, 0x50
        /*003a*/ 	.short	0x0000


	//----- nvinfo : EIATTR_MAXREG_COUNT
	.align		4
        /*003c*/ 	.byte	0x03, 0x1b
        /*003e*/ 	.short	0x00ff


	//----- nvinfo : EIATTR_MERCURY_ISA_VERSION
	.align		4
        /*0040*/ 	.byte	0x03, 0x5f
        /*0042*/ 	.short	0x0101


	//----- nvinfo : EIATTR_VRC_CTA_INIT_COUNT
	.align		4
        /*0044*/ 	.byte	0x02, 0x4a
	.zero		1
	.zero		1


	//----- nvinfo : EIATTR_EXIT_INSTR_OFFSETS
	.align		4
        /*0048*/ 	.byte	0x04, 0x1c
        /*004a*/ 	.short	(.L_17 - .L_16)


	//   ....[0]....
.L_16:
        /*004c*/ 	.word	0x000000a0


	//   ....[1]....
        /*0050*/ 	.word	0x00001580


	//----- nvinfo : EIATTR_CRS_STACK_SIZE
	.align		4
.L_17:
        /*0054*/ 	.byte	0x04, 0x1e
        /*0056*/ 	.short	(.L_19 - .L_18)
.L_18:
        /*0058*/ 	.word	0x00000000


	//----- nvinfo : EIATTR_CBANK_PARAM_SIZE
	.align		4
.L_19:
        /*005c*/ 	.byte	0x03, 0x19
        /*005e*/ 	.short	0x0014


	//----- nvinfo : EIATTR_PARAM_CBANK
	.align		4
        /*0060*/ 	.byte	0x04, 0x0a
        /*0062*/ 	.short	(.L_21 - .L_20)
	.align		4
.L_20:
        /*0064*/ 	.word	index@(.nv.constant0._Z24life_step_kernel_tile8x8PKmPmi)
        /*0068*/ 	.short	0x0380
        /*006a*/ 	.short	0x0014


	//----- nvinfo : EIATTR_SW_WAR
	.align		4
.L_21:
        /*006c*/ 	.byte	0x04, 0x36
        /*006e*/ 	.short	(.L_23 - .L_22)
.L_22:
        /*0070*/ 	.word	0x00000008
.L_23:


//--------------------- .nv.callgraph             --------------------------
	.section	.nv.callgraph,"",@"SHT_CUDA_CALLGRAPH"
	.align	4
	.sectionentsize	8
	.align		4
        /*0000*/ 	.word	0x00000000
	.align		4
        /*0004*/ 	.word	0xffffffff
	.align		4
        /*0008*/ 	.word	0x00000000
	.align		4
        /*000c*/ 	.word	0xfffffffe
	.align		4
        /*0010*/ 	.word	0x00000000
	.align		4
        /*0014*/ 	.word	0xfffffffd
	.align		4
        /*0018*/ 	.word	0x00000000
	.align		4
        /*001c*/ 	.word	0xfffffffc


//--------------------- .text._Z24life_step_kernel_tile8x8PKmPmi --------------------------
	.section	.text._Z24life_step_kernel_tile8x8PKmPmi,"ax",@progbits
	.align	128
        .global         _Z24life_step_kernel_tile8x8PKmPmi
        .type           _Z24life_step_kernel_tile8x8PKmPmi,@function
        .size           _Z24life_step_kernel_tile8x8PKmPmi,(.L_x_5 - _Z24life_step_kernel_tile8x8PKmPmi)
        .other          _Z24life_step_kernel_tile8x8PKmPmi,@"STO_CUDA_ENTRY STV_DEFAULT"
_Z24life_step_kernel_tile8x8PKmPmi:
.text._Z24life_step_kernel_tile8x8PKmPmi:
[----:B------:R-:W-:Y:S01]  /*0000*/  LDC R1, c[0x0][0x37c] ;  /* 0x0000df00ff017b82 */ /* 0x000fe20000000800 */
[----:B------:R-:W0:Y:S07]  /*0010*/  S2R R17, SR_CTAID.X ;  /* 0x0000000000117919 */ /* 0x000e2e0000002500 */
[----:B------:R-:W1:Y:S01]  /*0020*/  LDC R0, c[0x0][0x390] ;  /* 0x0000e400ff007b82 */ /* 0x000e620000000800 */
[----:B------:R-:W0:Y:S01]  /*0030*/  LDCU UR6, c[0x0][0x360] ;  /* 0x00006c00ff0677ac */ /* 0x000e220008000800 */
[----:B------:R-:W-:Y:S01]  /*0040*/  IMAD.MOV.U32 R5, RZ, RZ, RZ ;  /* 0x000000ffff057224 */ /* 0x000fe200078e00ff */
[----:B------:R-:W0:Y:S01]  /*0050*/  S2R R4, SR_TID.X ;  /* 0x0000000000047919 */ /* 0x000e220000002100 */
[----:B-1----:R-:W-:-:S04]  /*0060*/  IMAD.WIDE R2, R0, R0, RZ ;  /* 0x0000000000027225 */ /* 0x002fc800078e02ff */
[----:B0-----:R-:W-:-:S03]  /*0070*/  IMAD.WIDE.U32 R16, R17, UR6, R4 ;  /* 0x0000000611107c25 */ /* 0x001fc6000f8e0004 */
[----:B------:R-:W-:-:S04]  /*0080*/  ISETP.GE.U32.AND P0, PT, R16, R2, PT ;  /* 0x000000021000720c */ /* 0x000fc80003f06070 */
[----:B------:R-:W-:-:S13]  /*0090*/  ISETP.GE.U32.AND.EX P0, PT, R17, R3, PT, P0 ;  /* 0x000000031100720c */ /* 0x000fda0003f06100 */
[----:B------:R-:W-:Y:S05]  /*00a0*/  @P0 EXIT ;  /* 0x000000000000094d */ /* 0x000fea0003800000 */
[----:B------:R-:W0:Y:S01]  /*00b0*/  LDCU UR7, c[0x0][0x370] ;  /* 0x00006e00ff0777ac */ /* 0x000e220008000800 */
[----:B------:R-:W-:Y:S01]  /*00c0*/  SHF.R.S32.HI R0, RZ, 0x1f, R0 ;  /* 0x0000001fff007819 */ /* 0x000fe20000011400 */
[----:B------:R-:W-:Y:S01]  /*00d0*/  UMOV UR4, URZ ;  /* 0x000000ff00047c82 */ /* 0x000fe20008000000 */
[----:B------:R-:W1:Y:S01]  /*00e0*/  LDCU.64 UR8, c[0x0][0x358] ;  /* 0x00006b00ff0877ac */ /* 0x000e620008000a00 */
[----:B------:R-:W2:Y:S01]  /*00f0*/  LDCU UR14, c[0x0][0x390] ;  /* 0x00007200ff0e77ac */ /* 0x000ea20008000800 */
[----:B------:R-:W3:Y:S01]  /*0100*/  LDCU.64 UR10, c[0x0][0x380] ;  /* 0x00007000ff0a77ac */ /* 0x000ee20008000a00 */
[----:B------:R-:W4:Y:S01]  /*0110*/  LDCU.64 UR12, c[0x0][0x388] ;  /* 0x00007100ff0c77ac */ /* 0x000f220008000a00 */
[----:B0-----:R-:W-:-:S04]  /*0120*/  UIMAD.WIDE.U32 UR6, UR6, UR7, URZ ;  /* 0x00000007060672a5 */ /* 0x001fc8000f8e00ff */
[----:B-12---:R-:W-:-:S12]  /*0130*/  UIADD3 UR4, UPT, UPT, UR7, UR4, URZ ;  /* 0x0000000407047290 */ /* 0x006fd8000fffe0ff */
.L_x_3:
[----:B------:R-:W-:Y:S01]  /*0140*/  LOP3.LUT R4, R17, R0, RZ, 0xfc, !PT ;  /* 0x0000000011047212 */ /* 0x000fe200078efcff */
[----:B------:R-:W-:Y:S03]  /*0150*/  BSSY.RECONVERGENT B0, `(.L_x_0) ;  /* 0x000001e000007945 */ /* 0x000fe60003800200 */
[----:B------:R-:W-:-:S13]  /*0160*/  ISETP.NE.U32.AND P0, PT, R4, RZ, PT ;  /* 0x000000ff0400720c */ /* 0x000fda0003f05070 */
[----:B------:R-:W-:Y:S05]  /*0170*/  @P0 BRA `(.L_x_1) ;  /* 0x0000000000580947 */ /* 0x000fea0003800000 */
[----:B------:R-:W-:-:S04]  /*0180*/  IMAD.U32 R13, RZ, RZ, UR14 ;  /* 0x0000000eff0d7e24 */ /* 0x000fc8000f8e00ff */
[----:B------:R-:W0:Y:S01]  /*0190*/  I2F.U32.RP R6, R13 ;  /* 0x0000000d00067306 */ /* 0x000e220000209000 */
[----:B------:R-:W-:-:S07]  /*01a0*/  ISETP.NE.U32.AND P2, PT, R13, RZ, PT ;  /* 0x000000ff0d00720c */ /* 0x000fce0003f45070 */
[----:B0-----:R-:W0:Y:S02]  /*01b0*/  MUFU.RCP R6, R6 ;  /* 0x0000000600067308 */ /* 0x001e240000001000 */
[----:B0-----:R-:W-:-:S06]  /*01c0*/  VIADD R4, R6, 0xffffffe ;  /* 0x0ffffffe06047836 */ /* 0x001fcc0000000000 */
[----:B------:R0:W1:Y:S02]  /*01d0*/  F2I.FTZ.U32.TRUNC.NTZ R5, R4 ;  /* 0x0000000400057305 */ /* 0x000064000021f000 */
[----:B0-----:R-:W-:Y:S02]  /*01e0*/  IMAD.MOV.U32 R4, RZ, RZ, RZ ;  /* 0x000000ffff047224 */ /* 0x001fe400078e00ff */
[----:B-1----:R-:W-:-:S04]  /*01f0*/  IMAD R7, R5, R13, RZ ;  /* 0x0000000d05077224 */ /* 0x002fc800078e02ff */
[----:B------:R-:W-:-:S04]  /*0200*/  IMAD.MOV R7, RZ, RZ, -R7 ;  /* 0x000000ffff077224 */ /* 0x000fc800078e0a07 */
[----:B------:R-:W-:-:S06]  /*0210*/  IMAD.HI.U32 R5, R5, R7, R4 ;  /* 0x0000000705057227 */ /* 0x000fcc00078e0004 */
[----:B------:R-:W-:-:S04]  /*0220*/  IMAD.HI.U32 R12, R5, R16, RZ ;  /* 0x00000010050c7227 */ /* 0x000fc800078e00ff */
[----:B------:R-:W-:-:S04]  /*0230*/  IMAD.MOV R8, RZ, RZ, -R12 ;  /* 0x000000ffff087224 */ /* 0x000fc800078e0a0c */
[----:B------:R-:W-:-:S05]  /*0240*/  IMAD R8, R13, R8, R16 ;  /* 0x000000080d087224 */ /* 0x000fca00078e0210 */
[----:B------:R-:W-:-:S13]  /*0250*/  ISETP.GE.U32.AND P0, PT, R8, R13, PT ;  /* 0x0000000d0800720c */ /* 0x000fda0003f06070 */
[----:B------:R-:W-:Y:S02]  /*0260*/  @P0 IMAD.IADD R8, R8, 0x1, -R13 ;  /* 0x0000000108080824 */ /* 0x000fe400078e0a0d */
[----:B------:R-:W-:-:S03]  /*0270*/  @P0 VIADD R12, R12, 0x1 ;  /* 0x000000010c0c0836 */ /* 0x000fc60000000000 */
[----:B------:R-:W-:-:S13]  /*0280*/  ISETP.GE.U32.AND P1, PT, R8, R13, PT ;  /* 0x0000000d0800720c */ /* 0x000fda0003f26070 */
[----:B------:R-:W-:Y:S01]  /*0290*/  @P1 VIADD R12, R12, 0x1 ;  /* 0x000000010c0c1836 */ /* 0x000fe20000000000 */
[----:B------:R-:W-:-:S05]  /*02a0*/  @!P2 LOP3.LUT R12, RZ, R13, RZ, 0x33, !PT ;  /* 0x0000000dff0ca212 */ /* 0x000fca00078e33ff */
[----:B------:R-:W-:-:S04]  /*02b0*/  IMAD.MOV R9, RZ, RZ, -R12 ;  /* 0x000000ffff097224 */ /* 0x000fc800078e0a0c */
[----:B------:R-:W-:Y:S01]  /*02c0*/  IMAD R9, R13, R9, R16 ;  /* 0x000000090d097224 */ /* 0x000fe200078e0210 */
[----:B------:R-:W-:Y:S06]  /*02d0*/  BRA `(.L_x_2) ;  /* 0x0000000000147947 */ /* 0x000fec0003800000 */
.L_x_1:
[----:B------:R-:W-:-:S07]  /*02e0*/  MOV R4, 0x300 ;  /* 0x0000030000047802 */ /* 0x000fce0000000f00 */
[----:B---34-:R-:W-:Y:S05]  /*02f0*/  CALL.REL.NOINC `($__internal_0_$__cuda_sm20_div_u64) ;  /* 0x0000001000a47944 */ /* 0x018fea0003c00000 */
[----:B------:R-:W-:Y:S02]  /*0300*/  IMAD.MOV R9, RZ, RZ, -R12 ;  /* 0x000000ffff097224 */ /* 0x000fe400078e0a0c */
[----:B------:R-:W-:-:S04]  /*0310*/  IMAD.U32 R13, RZ, RZ, UR14 ;  /* 0x0000000eff0d7e24 */ /* 0x000fc8000f8e00ff */
[----:B------:R-:W-:-:S07]  /*0320*/  IMAD R9, R9, R13, R16 ;  /* 0x0000000d09097224 */ /* 0x000fce00078e0210 */
.L_x_2:
[----:B---34-:R-:W-:Y:S05]  /*0330*/  BSYNC.RECONVERGENT B0 ;  /* 0x0000000000007941 */ /* 0x018fea0003800200 */
.L_x_0:
[----:B------:R-:W-:Y:S01]  /*0340*/  SHF.R.S32.HI R4, RZ, 0x1f, R12 ;  /* 0x0000001fff047819 */ /* 0x000fe2000001140c */
[----:B------:R-:W-:Y:S01]  /*0350*/  VIADD R20, R9, 0x1 ;  /* 0x0000000109147836 */ /* 0x000fe20000000000 */
[--C-:B------:R-:W-:Y:S02]  /*0360*/  SHF.R.S32.HI R5, RZ, 0x1f, R9.reuse ;  /* 0x0000001fff057819 */ /* 0x100fe40000011409 */
[----:B------:R-:W-:Y:S01]  /*0370*/  VIMNMX R8, PT, PT, R12, R9, PT ;  /* 0x000000090c087248 */ /* 0x000fe20003fe0100 */
[-C--:B------:R-:W-:Y:S01]  /*0380*/  IMAD R7, R4, R13.reuse, RZ ;  /* 0x0000000d04077224 */ /* 0x080fe200078e02ff */
[----:B------:R-:W-:Y:S01]  /*0390*/  ISETP.GE.AND P2, PT, R12, 0x1, PT ;  /* 0x000000010c00780c */ /* 0x000fe20003f46270 */
[----:B------:R-:W-:Y:S01]  /*03a0*/  IMAD.MOV.U32 R4, RZ, RZ, R9 ;  /* 0x000000ffff047224 */ /* 0x000fe200078e0009 */
[----:B------:R-:W-:Y:S01]  /*03b0*/  ISETP.GE.AND P1, PT, R8, 0x1, PT ;  /* 0x000000010800780c */ /* 0x000fe20003f26270 */
[----:B------:R-:W-:Y:S01]  /*03c0*/  IMAD R7, R0, R12, R7 ;  /* 0x0000000c00077224 */ /* 0x000fe200078e0207 */
[----:B------:R-:W-:Y:S01]  /*03d0*/  PRMT R15, RZ, 0x7610, R15 ;  /* 0x00007610ff0f7816 */ /* 0x000fe2000000000f */
[----:B------:R-:W-:-:S04]  /*03e0*/  IMAD.WIDE.U32 R4, R12, R13, R4 ;  /* 0x0000000d0c047225 */ /* 0x000fc800078e0004 */
[----:B------:R-:W-:Y:S01]  /*03f0*/  IMAD.IADD R5, R5, 0x1, R7 ;  /* 0x0000000105057824 */ /* 0x000fe200078e0207 */
[C---:B------:R-:W-:Y:S02]  /*0400*/  IADD3 R6, P0, PT, R4.reuse, -R13, RZ ;  /* 0x8000000d04067210 */ /* 0x040fe40007f1e0ff */
[----:B------:R-:W-:Y:S02]  /*0410*/  LEA R22, P5, R4, UR10, 0x3 ;  /* 0x0000000a04167c11 */ /* 0x000fe4000f8a18ff */
[----:B------:R-:W-:Y:S01]  /*0420*/  LEA R18, P3, R6, UR10, 0x3 ;  /* 0x0000000a06127c11 */ /* 0x000fe2000f8618ff */
[----:B------:R-:W-:Y:S01]  /*0430*/  IMAD.X R7, R5, 0x1, ~R0, P0 ;  /* 0x0000000105077824 */ /* 0x000fe200000e0e00 */
[----:B------:R-:W-:Y:S01]  /*0440*/  ISETP.GE.AND P0, PT, R9, 0x1, PT ;  /* 0x000000010900780c */ /* 0x000fe20003f06270 */
[----:B------:R-:W-:Y:S01]  /*0450*/  @P1 IMAD.WIDE R10, R13, 0x8, RZ ;  /* 0x000000080d0a1825 */ /* 0x000fe200078e02ff */
[----:B------:R-:W-:Y:S02]  /*0460*/  LEA.HI.X R23, R4, UR11, R5, 0x3, P5 ;  /* 0x0000000b04177c11 */ /* 0x000fe4000a8f1c05 */
[----:B------:R-:W-:-:S02]  /*0470*/  LEA.HI.X R19, R6, UR11, R7, 0x3, P3 ;  /* 0x0000000b06137c11 */ /* 0x000fc400098f1c07 */
[----:B------:R-:W-:Y:S02]  /*0480*/  CS2R R6, SRZ ;  /* 0x0000000000067805 */ /* 0x000fe4000001ff00 */
[----:B------:R-:W-:Y:S01]  /*0490*/  @P1 LOP3.LUT R27, R10, 0xfffffff8, RZ, 0x3c, !PT ;  /* 0xfffffff80a1b1812 */ /* 0x000fe200078e3cff */
[----:B------:R-:W2:Y:S01]  /*04a0*/  LDG.E.64.CONSTANT R8, desc[UR8][R22.64] ;  /* 0x0000000816087981 */ /* 0x000ea2000c1e9b00 */
[----:B------:R-:W-:Y:S02]  /*04b0*/  @P1 LOP3.LUT R21, RZ, R11, RZ, 0x33, !PT ;  /* 0x0000000bff151212 */ /* 0x000fe400078e33ff */
[----:B------:R-:W-:Y:S01]  /*04c0*/  ISETP.GE.AND P3, PT, R20, R13, PT ;  /* 0x0000000d1400720c */ /* 0x000fe20003f66270 */
[----:B------:R-:W3:Y:S01]  /*04d0*/  @P2 LDG.E.U8.CONSTANT R15, desc[UR8][R18.64+0x7] ;  /* 0x00000708120f2981 */ /* 0x000ee2000c1e9100 */
[----:B------:R-:W-:Y:S02]  /*04e0*/  @P1 IADD3 R26, P2, PT, R27, R22, RZ ;  /* 0x000000161b1a1210 */ /* 0x000fe40007f5e0ff */
[----:B------:R-:W-:Y:S01]  /*04f0*/  PRMT R14, RZ, 0x7610, R14 ;  /* 0x00007610ff0e7816 */ /* 0x000fe2000000000e */
[----:B------:R-:W4:Y:S01]  /*0500*/  @P0 LDG.E.64.CONSTANT R6, desc[UR8][R22.64+-0x8] ;  /* 0xfffff80816060981 */ /* 0x000f22000c1e9b00 */
[----:B------:R-:W-:Y:S01]  /*0510*/  ISETP.LT.OR P4, PT, R12, 0x1, P3 ;  /* 0x000000010c00780c */ /* 0x000fe20001f81670 */
[----:B------:R-:W-:Y:S01]  /*0520*/  @P1 IMAD.X R27, R21, 0x1, R23, P2 ;  /* 0x00000001151b1824 */ /* 0x000fe200010e0617 */
[----:B------:R-:W-:-:S02]  /*0530*/  CS2R R10, SRZ ;  /* 0x00000000000a7805 */ /* 0x000fc4000001ff00 */
[----:B------:R-:W-:Y:S02]  /*0540*/  PRMT R24, RZ, 0x7610, R24 ;  /* 0x00007610ff187816 */ /* 0x000fe40000000018 */
[----:B------:R-:W5:Y:S04]  /*0550*/  @P1 LDG.E.U8.CONSTANT R14, desc[UR8][R26.64+0x7] ;  /* 0x000007081a0e1981 */ /* 0x000f68000c1e9100 */
[----:B------:R-:W5:Y:S04]  /*0560*/  @!P3 LDG.E.64.CONSTANT R10, desc[UR8][R22.64+0x8] ;  /* 0x00000808160ab981 */ /* 0x000f68000c1e9b00 */
[----:B------:R0:W5:Y:S01]  /*0570*/  @!P4 LDG.E.U8.CONSTANT R24, desc[UR8][R18.64+0xf] ;  /* 0x00000f081218c981 */ /* 0x000162000c1e9100 */
[----:B------:R-:W-:Y:S01]  /*0580*/  VIADD R28, R12, 0x1 ;  /* 0x000000010c1c7836 */ /* 0x000fe20000000000 */
[----:B------:R-:W-:-:S04]  /*0590*/  LEA R12, P3, R13, R22, 0x3 ;  /* 0x000000160d0c7211 */ /* 0x000fc800078618ff */
[CC--:B------:R-:W-:Y:S02]  /*05a0*/  ISETP.GE.AND P1, PT, R28.reuse, R13.reuse, PT ;  /* 0x0000000d1c00720c */ /* 0x0c0fe40003f26270 */
[CC--:B------:R-:W-:Y:S02]  /*05b0*/  ISETP.GE.OR P0, PT, R28.reuse, R13.reuse, !P0 ;  /* 0x0000000d1c00720c */ /* 0x0c0fe40004706670 */
[----:B------:R-:W-:Y:S02]  /*05c0*/  VIMNMX R20, PT, PT, R28, R20, !PT ;  /* 0x000000141c147248 */ /* 0x000fe40007fe0100 */
[----:B0-----:R-:W-:Y:S02]  /*05d0*/  PRMT R18, RZ, 0x7610, R18 ;  /* 0x00007610ff127816 */ /* 0x001fe40000000012 */
[----:B------:R-:W-:Y:S02]  /*05e0*/  ISETP.GE.AND P2, PT, R20, R13, PT ;  /* 0x0000000d1400720c */ /* 0x000fe40003f46270 */
[----:B------:R-:W-:-:S02]  /*05f0*/  PRMT R20, RZ, 0x7610, R20 ;  /* 0x00007610ff147816 */ /* 0x000fc40000000014 */
[----:B------:R-:W-:-:S05]  /*0600*/  LEA.HI.X R13, R13, R23, R0, 0x3, P3 ;  /* 0x000000170d0d7211 */ /* 0x000fca00018f1c00 */
[----:B------:R-:W5:Y:S04]  /*0610*/  @!P1 LDG.E.U8.CONSTANT R18, desc[UR8][R12.64] ;  /* 0x000000080c129981 */ /* 0x000f68000c1e9100 */
[----:B------:R-:W5:Y:S01]  /*0620*/  @!P0 LDG.E.U8.CONSTANT R20, desc[UR8][R12.64+-0x8] ;  /* 0xfffff8080c148981 */ /* 0x000f62000c1e9100 */
[----:B------:R-:W-:-:S06]  /*0630*/  PRMT R19, RZ, 0x7610, R19 ;  /* 0x00007610ff137816 */ /* 0x000fcc0000000013 */
[----:B------:R0:W5:Y:S01]  /*0640*/  @!P2 LDG.E.U8.CONSTANT R19, desc[UR8][R12.64+0x8] ;  /* 0x000008080c13a981 */ /* 0x000162000c1e9100 */
[----:B--2---:R-:W-:Y:S02]  /*0650*/  SHF.R.U64 R21, R8, 0x8, R9 ;  /* 0x0000000808157819 */ /* 0x004fe40000001209 */
[----:B---3--:R-:W-:-:S03]  /*0660*/  LOP3.LUT R22, R15, 0xffff, RZ, 0xc0, !PT ;  /* 0x0000ffff0f167812 */ /* 0x008fc600078ec0ff */
[----:B------:R-:W-:Y:S01]  /*0670*/  IMAD.SHL.U32 R27, R21, 0x2, RZ ;  /* 0x00000002151b7824 */ /* 0x000fe200078e00ff */
[----:B----4-:R-:W-:Y:S02]  /*0680*/  LOP3.LUT R23, R6, 0xffff, RZ, 0xc0, !PT ;  /* 0x0000ffff06177812 */ /* 0x010fe400078ec0ff */
[----:B------:R-:W-:Y:S02]  /*0690*/  SHF.R.U32.HI R22, RZ, 0x1, R22 ;  /* 0x00000001ff167819 */ /* 0x000fe40000011616 */
[----:B------:R-:W-:Y:S02]  /*06a0*/  SHF.R.U32.HI R26, RZ, 0xf, R23 ;  /* 0x0000000fff1a7819 */ /* 0x000fe40000011617 */
[----:B------:R-:W-:Y:S02]  /*06b0*/  LOP3.LUT R25, R22, 0x7f, RZ, 0xc0, !PT ;  /* 0x0000007f16197812 */ /* 0x000fe400078ec0ff */
[----:B------:R-:W-:Y:S02]  /*06c0*/  LOP3.LUT R22, R27, R26, RZ, 0xfc, !PT ;  /* 0x0000001a1b167212 */ /* 0x000fe400078efcff */
[----:B------:R-:W-:-:S02]  /*06d0*/  LOP3.LUT R26, R21, 0xffff, RZ, 0xc0, !PT ;  /* 0x0000ffff151a7812 */ /* 0x000fc400078ec0ff */
[----:B-----5:R-:W-:Y:S02]  /*06e0*/  LOP3.LUT R27, R14, 0xffff, RZ, 0xc0, !PT ;  /* 0x0000ffff0e1b7812 */ /* 0x020fe400078ec0ff */
[----:B------:R-:W-:Y:S02]  /*06f0*/  LOP3.LUT R29, R8, 0xffff, RZ, 0xc0, !PT ;  /* 0x0000ffff081d7812 */ /* 0x000fe400078ec0ff */
[----:B------:R-:W-:Y:S02]  /*0700*/  SHF.R.U32.HI R26, RZ, 0x1, R26 ;  /* 0x00000001ff1a7819 */ /* 0x000fe4000001161a */
[----:B0-----:R-:W-:Y:S02]  /*0710*/  SHF.R.U32.HI R12, RZ, 0x7, R27 ;  /* 0x00000007ff0c7819 */ /* 0x001fe4000001161b */
[----:B------:R-:W-:Y:S02]  /*0720*/  SHF.R.U64 R31, R10, 0x8, R11 ;  /* 0x000000080a1f7819 */ /* 0x000fe4000000120b */
[----:B------:R-:W-:-:S02]  /*0730*/  SHF.R.U32.HI R14, RZ, 0x1, R29 ;  /* 0x00000001ff0e7819 */ /* 0x000fc4000001161d */
[----:B------:R-:W-:Y:S02]  /*0740*/  SHF.R.U32.HI R23, RZ, 0x7, R23 ;  /* 0x00000007ff177819 */ /* 0x000fe40000011617 */
[----:B------:R-:W-:Y:S01]  /*0750*/  LOP3.LUT R26, R26, 0x7f, RZ, 0xc0, !PT ;  /* 0x0000007f1a1a7812 */ /* 0x000fe200078ec0ff */
[----:B------:R-:W-:Y:S01]  /*0760*/  IMAD R24, R24, 0x80, R25 ;  /* 0x0000008018187824 */ /* 0x000fe200078e0219 */
[----:B------:R-:W-:Y:S01]  /*0770*/  LOP3.LUT R12, R12, 0x1, RZ, 0xc0, !PT ;  /* 0x000000010c0c7812 */ /* 0x000fe200078ec0ff */
[----:B------:R-:W-:Y:S01]  /*0780*/  IMAD.MOV.U32 R25, RZ, RZ, R10 ;  /* 0x000000ffff197224 */ /* 0x000fe200078e000a */
[----:B------:R-:W-:Y:S01]  /*0790*/  LOP3.LUT R14, R14, 0x7f, RZ, 0xc0, !PT ;  /* 0x0000007f0e0e7812 */ /* 0x000fe200078ec0ff */
[----:B------:R-:W-:Y:S01]  /*07a0*/  IMAD.MOV.U32 R28, RZ, RZ, R8 ;  /* 0x000000ffff1c7224 */ /* 0x000fe200078e0008 */
[----:B------:R-:W-:Y:S01]  /*07b0*/  LOP3.LUT R13, R23, 0x1, RZ, 0xc0, !PT ;  /* 0x00000001170d7812 */ /* 0x000fe200078ec0ff */
[----:B------:R-:W-:Y:S02]  /*07c0*/  IMAD R23, R31, 0x80, R26 ;  /* 0x000000801f177824 */ /* 0x000fe400078e021a */
[----:B------:R-:W-:-:S02]  /*07d0*/  IMAD R12, R15, 0x2, R12 ;  /* 0x000000020f0c7824 */ /* 0x000fc400078e020c */
[----:B------:R-:W-:Y:S01]  /*07e0*/  IMAD R27, R25, 0x80, R14 ;  /* 0x00000080191b7824 */ /* 0x000fe200078e020e */
[C---:B------:R-:W-:Y:S01]  /*07f0*/  LOP3.LUT R14, R23.reuse, R21, R22, 0xe8, !PT ;  /* 0x00000015170e7212 */ /* 0x040fe200078ee816 */
[----:B------:R-:W-:Y:S01]  /*0800*/  IMAD R30, R28, 0x2, R13 ;  /* 0x000000021c1e7824 */ /* 0x000fe200078e020d */
[----:B------:R-:W-:Y:S02]  /*0810*/  LOP3.LUT R13, R23, R22, R21, 0x96, !PT ;  /* 0x00000016170d7212 */ /* 0x000fe400078e9615 */
[C---:B------:R-:W-:Y:S02]  /*0820*/  LOP3.LUT R29, R24.reuse, R12, R15, 0x96, !PT ;  /* 0x0000000c181d7212 */ /* 0x040fe400078e960f */
[----:B------:R-:W-:Y:S02]  /*0830*/  LOP3.LUT R12, R24, R15, R12, 0xe8, !PT ;  /* 0x0000000f180c7212 */ /* 0x000fe400078ee80c */
[CCC-:B------:R-:W-:Y:S02]  /*0840*/  LOP3.LUT R25, R14.reuse, R27.reuse, R30.reuse, 0x80, !PT ;  /* 0x0000001b0e197212 */ /* 0x1c0fe400078e801e */
[----:B------:R-:W-:-:S02]  /*0850*/  LOP3.LUT R26, R14, R27, R30, 0xf8, !PT ;  /* 0x0000001b0e1a7212 */ /* 0x000fc400078ef81e */
[CCC-:B------:R-:W-:Y:S02]  /*0860*/  LOP3.LUT R24, R13.reuse, R27.reuse, R30.reuse, 0xf6, !PT ;  /* 0x0000001b0d187212 */ /* 0x1c0fe400078ef61e */
[-C--:B------:R-:W-:Y:S02]  /*0870*/  LOP3.LUT R15, R13, R27.reuse, R30, 0x60, !PT ;  /* 0x0000001b0d0f7212 */ /* 0x080fe400078e601e */
[----:B------:R-:W-:Y:S02]  /*0880*/  LOP3.LUT R25, R25, R26, R12, 0xf8, !PT ;  /* 0x0000001a19197212 */ /* 0x000fe400078ef80c */
[----:B------:R-:W-:Y:S02]  /*0890*/  SHF.R.U64 R26, R8, 0x10, R9 ;  /* 0x00000010081a7819 */ /* 0x000fe40000001209 */
[----:B------:R-:W-:Y:S02]  /*08a0*/  LOP3.LUT R15, R15, R24, R29, 0xf8, !PT ;  /* 0x000000180f0f7212 */ /* 0x000fe400078ef81d */
[----:B------:R-:W-:-:S02]  /*08b0*/  LOP3.LUT R24, R12, R27, R30, 0x78, !PT ;  /* 0x0000001b0c187212 */ /* 0x000fc400078e781e */
[----:B------:R-:W-:Y:S02]  /*08c0*/  LOP3.LUT R31, R12, R27, R30, 0xf8, !PT ;  /* 0x0000001b0c1f7212 */ /* 0x000fe400078ef81e */
[----:B------:R-:W-:Y:S02]  /*08d0*/  LOP3.LUT R12, R26, 0xffff, RZ, 0xc0, !PT ;  /* 0x0000ffff1a0c7812 */ /* 0x000fe400078ec0ff */
[----:B------:R-:W-:Y:S02]  /*08e0*/  SHF.R.U64 R33, R6, 0x17, R7 ;  /* 0x0000001706217819 */ /* 0x000fe40000001207 */
[----:B------:R-:W-:Y:S02]  /*08f0*/  SHF.R.U32.HI R12, RZ, 0x1, R12 ;  /* 0x00000001ff0c7819 */ /* 0x000fe4000001160c */
[C-C-:B------:R-:W-:Y:S02]  /*0900*/  LOP3.LUT R24, R15.reuse, R24, R14.reuse, 0x96, !PT ;  /* 0x000000180f187212 */ /* 0x140fe400078e960e */
[----:B------:R-:W-:-:S02]  /*0910*/  LOP3.LUT R31, R15, R31, R14, 0xe0, !PT ;  /* 0x0000001f0f1f7212 */ /* 0x000fc400078ee00e */
[----:B------:R-:W-:Y:S02]  /*0920*/  LOP3.LUT R12, R12, 0x7f, RZ, 0xc0, !PT ;  /* 0x0000007f0c0c7812 */ /* 0x000fe400078ec0ff */
[----:B------:R-:W-:Y:S02]  /*0930*/  SHF.R.U64 R15, R10, 0x10, R11 ;  /* 0x000000100a0f7819 */ /* 0x000fe4000000120b */
[----:B------:R-:W-:-:S03]  /*0940*/  LOP3.LUT R33, R33, 0x1, RZ, 0xc0, !PT ;  /* 0x0000000121217812 */ /* 0x000fc600078ec0ff */
[----:B------:R-:W-:Y:S02]  /*0950*/  IMAD R15, R15, 0x80, R12 ;  /* 0x000000800f0f7824 */ /* 0x000fe400078e020c */
[----:B------:R-:W-:Y:S01]  /*0960*/  IMAD R12, R26, 0x2, R33 ;  /* 0x000000021a0c7824 */ /* 0x000fe200078e0221 */
[----:B------:R-:W-:Y:S02]  /*0970*/  LOP3.LUT R25, R24, R25, R31, 0x10, !PT ;  /* 0x0000001918197212 */ /* 0x000fe400078e101f */
[----:B------:R-:W-:Y:S02]  /*0980*/  LOP3.LUT R29, R29, R27, R30, 0x96, !PT ;  /* 0x0000001b1d1d7212 */ /* 0x000fe400078e961e */
[----:B------:R-:W-:Y:S02]  /*0990*/  LOP3.LUT R24, R15, R12, R26, 0x96, !PT ;  /* 0x0000000c0f187212 */ /* 0x000fe400078e961a */
[C---:B------:R-:W-:Y:S02]  /*09a0*/  LOP3.LUT R31, R27.reuse, R30, R28, 0x96, !PT ;  /* 0x0000001e1b1f7212 */ /* 0x040fe400078e961c */
[----:B------:R-:W-:-:S02]  /*09b0*/  LOP3.LUT R27, R27, R28, R30, 0xe8, !PT ;  /* 0x0000001c1b1b7212 */ /* 0x000fc400078ee81e */
[CCC-:B------:R-:W-:Y:S02]  /*09c0*/  LOP3.LUT R32, R24.reuse, R23.reuse, R22.reuse, 0xf6, !PT ;  /* 0x0000001718207212 */ /* 0x1c0fe400078ef616 */
[----:B------:R-:W-:-:S04]  /*09d0*/  LOP3.LUT R30, R24, R23, R22, 0x60, !PT ;  /* 0x00000017181e7212 */ /* 0x000fc800078e6016 */
[----:B------:R-:W-:Y:S02]  /*09e0*/  LOP3.LUT R32, R30, R32, R31, 0xf8, !PT ;  /* 0x000000201e207212 */ /* 0x000fe400078ef81f */
[-CC-:B------:R-:W-:Y:S02]  /*09f0*/  LOP3.LUT R30, R31, R23.reuse, R22.reuse, 0x96, !PT ;  /* 0x000000171f1e7212 */ /* 0x180fe400078e9616 */
[-C--:B------:R-:W-:Y:S02]  /*0a00*/  LOP3.LUT R31, R27, R23.reuse, R22, 0x78, !PT ;  /* 0x000000171b1f7212 */ /* 0x080fe400078e7816 */
[----:B------:R-:W-:Y:S02]  /*0a10*/  LOP3.LUT R30, R21, R30, R24, 0xf6, !PT ;  /* 0x0000001e151e7212 */ /* 0x000fe400078ef618 */
[----:B------:R-:W-:Y:S02]  /*0a20*/  LOP3.LUT R21, R15, R26, R12, 0xe8, !PT ;  /* 0x0000001a0f157212 */ /* 0x000fe400078ee80c */
[----:B------:R-:W-:-:S02]  /*0a30*/  LOP3.LUT R33, R27, R23, R22, 0xf8, !PT ;  /* 0x000000171b217212 */ /* 0x000fc400078ef816 */
[C-C-:B------:R-:W-:Y:S02]  /*0a40*/  LOP3.LUT R31, R32.reuse, R31, R21.reuse, 0x96, !PT ;  /* 0x0000001f201f7212 */ /* 0x140fe400078e9615 */
[----:B------:R-:W-:Y:S02]  /*0a50*/  LOP3.LUT R34, R32, R33, R21, 0xe0, !PT ;  /* 0x0000002120227212 */ /* 0x000fe400078ee015 */
[CCC-:B------:R-:W-:Y:S02]  /*0a60*/  LOP3.LUT R32, R21.reuse, R23.reuse, R22.reuse, 0x80, !PT ;  /* 0x0000001715207212 */ /* 0x1c0fe400078e8016 */
[----:B------:R-:W-:-:S04]  /*0a70*/  LOP3.LUT R22, R21, R23, R22, 0xf8, !PT ;  /* 0x0000001715167212 */ /* 0x000fc800078ef816 */
[----:B------:R-:W-:Y:S02]  /*0a80*/  LOP3.LUT R22, R32, R22, R27, 0xf8, !PT ;  /* 0x0000001620167212 */ /* 0x000fe400078ef81b */
[----:B------:R-:W-:Y:S02]  /*0a90*/  SHF.R.U64 R27, R8, 0x18, R9 ;  /* 0x00000018081b7819 */ /* 0x000fe40000001209 */
[----:B------:R-:W-:Y:S02]  /*0aa0*/  LOP3.LUT R31, R31, R22, R34, 0x10, !PT ;  /* 0x000000161f1f7212 */ /* 0x000fe400078e1022 */
[----:B------:R-:W-:Y:S02]  /*0ab0*/  LOP3.LUT R8, R27, 0xffff, RZ, 0xc0, !PT ;  /* 0x0000ffff1b087812 */ /* 0x000fe400078ec0ff */
[----:B------:R-:W-:Y:S02]  /*0ac0*/  SHF.R.U64 R22, R6, 0x1f, R7 ;  /* 0x0000001f06167819 */ /* 0x000fe40000001207 */
[----:B------:R-:W-:-:S02]  /*0ad0*/  SHF.R.U32.HI R6, RZ, 0x1, R8 ;  /* 0x00000001ff067819 */ /* 0x000fc40000011608 */
[----:B------:R-:W-:Y:S02]  /*0ae0*/  LOP3.LUT R22, R22, 0x1, RZ, 0xc0, !PT ;  /* 0x0000000116167812 */ /* 0x000fe400078ec0ff */
[----:B------:R-:W-:Y:S02]  /*0af0*/  LOP3.LUT R6, R6, 0x7f, RZ, 0xc0, !PT ;  /* 0x0000007f06067812 */ /* 0x000fe400078ec0ff */
[----:B------:R-:W-:Y:S01]  /*0b00*/  SHF.R.U64 R23, R10, 0x18, R11 ;  /* 0x000000180a177819 */ /* 0x000fe2000000120b */
[----:B------:R-:W-:-:S04]  /*0b10*/  IMAD R22, R27, 0x2, R22 ;  /* 0x000000021b167824 */ /* 0x000fc800078e0216 */
[----:B------:R-:W-:Y:S01]  /*0b20*/  IMAD R23, R23, 0x80, R6 ;  /* 0x0000008017177824 */ /* 0x000fe200078e0206 */
[----:B------:R-:W-:Y:S02]  /*0b30*/  LOP3.LUT R8, R28, R29, R13, 0xf6, !PT ;  /* 0x0000001d1c087212 */ /* 0x000fe400078ef60d */
[----:B------:R-:W-:Y:S02]  /*0b40*/  LOP3.LUT R6, R13, R15, R12, 0x96, !PT ;  /* 0x0000000f0d067212 */ /* 0x000fe400078e960c */
[----:B------:R-:W-:-:S04]  /*0b50*/  LOP3.LUT R29, R23, R22, R27, 0x96, !PT ;  /* 0x00000016171d7212 */ /* 0x000fc800078e961b */
[----:B------:R-:W-:Y:S02]  /*0b60*/  LOP3.LUT R26, R26, R6, R29, 0xf6, !PT ;  /* 0x000000061a1a7212 */ /* 0x000fe400078ef61d */
[CCC-:B------:R-:W-:Y:S02]  /*0b70*/  LOP3.LUT R6, R29.reuse, R15.reuse, R12.reuse, 0xf6, !PT ;  /* 0x0000000f1d067212 */ /* 0x1c0fe400078ef60c */
[----:B------:R-:W-:-:S04]  /*0b80*/  LOP3.LUT R10, R29, R15, R12, 0x60, !PT ;  /* 0x0000000f1d0a7212 */ /* 0x000fc800078e600c */
[----:B------:R-:W-:Y:S02]  /*0b90*/  LOP3.LUT R28, R10, R6, R13, 0xf8, !PT ;  /* 0x000000060a1c7212 */ /* 0x000fe400078ef80d */
[----:B------:R-:W-:Y:S02]  /*0ba0*/  LOP3.LUT R13, R23, R27, R22, 0xe8, !PT ;  /* 0x0000001b170d7212 */ /* 0x000fe400078ee816 */
[----:B------:R-:W-:Y:S02]  /*0bb0*/  LOP3.LUT R10, R30, 0xffff, R31, 0x80, !PT ;  /* 0x0000ffff1e0a7812 */ /* 0x000fe400078e801f */
[CCC-:B------:R-:W-:Y:S02]  /*0bc0*/  LOP3.LUT R6, R14.reuse, R15.reuse, R12.reuse, 0x78, !PT ;  /* 0x0000000f0e067212 */ /* 0x1c0fe400078e780c */
[-CC-:B------:R-:W-:Y:S02]  /*0bd0*/  LOP3.LUT R30, R14, R15.reuse, R12.reuse, 0xf8, !PT ;  /* 0x0000000f0e1e7212 */ /* 0x180fe400078ef80c */
[----:B------:R-:W-:-:S02]  /*0be0*/  LOP3.LUT R31, R13, R15, R12, 0x80, !PT ;  /* 0x0000000f0d1f7212 */ /* 0x000fc400078e800c */
[----:B------:R-:W-:Y:S02]  /*0bf0*/  LOP3.LUT R12, R13, R15, R12, 0xf8, !PT ;  /* 0x0000000f0d0c7212 */ /* 0x000fe400078ef80c */
[C-C-:B------:R-:W-:Y:S02]  /*0c00*/  LOP3.LUT R6, R28.reuse, R6, R13.reuse, 0x96, !PT ;  /* 0x000000061c067212 */ /* 0x140fe400078e960d */
[----:B------:R-:W-:Y:S02]  /*0c10*/  LOP3.LUT R33, R28, R30, R13, 0xe0, !PT ;  /* 0x0000001e1c217212 */ /* 0x000fe400078ee00d */
[----:B------:R-:W-:Y:S02]  /*0c20*/  LOP3.LUT R31, R31, R12, R14, 0xf8, !PT ;  /* 0x0000000c1f1f7212 */ /* 0x000fe400078ef80e */
[----:B------:R-:W-:Y:S02]  /*0c30*/  LOP3.LUT R12, R9, 0xffff, RZ, 0xc0, !PT ;  /* 0x0000ffff090c7812 */ /* 0x000fe400078ec0ff */
[----:B------:R-:W-:-:S02]  /*0c40*/  LOP3.LUT R31, R6, R31, R33, 0x10, !PT ;  /* 0x0000001f061f7212 */ /* 0x000fc400078e1021 */
[----:B------:R-:W-:Y:S02]  /*0c50*/  SHF.R.U32.HI R15, RZ, 0x7, R7 ;  /* 0x00000007ff0f7819 */ /* 0x000fe40000011607 */
[----:B------:R-:W-:Y:S01]  /*0c60*/  SHF.R.U32.HI R6, RZ, 0x1, R12 ;  /* 0x00000001ff067819 */ /* 0x000fe2000001160c */
[----:B------:R-:W-:Y:S01]  /*0c70*/  IMAD.MOV.U32 R33, RZ, RZ, R11 ;  /* 0x000000ffff217224 */ /* 0x000fe200078e000b */
[----:B------:R-:W-:Y:S01]  /*0c80*/  LOP3.LUT R15, R15, 0x1, RZ, 0xc0, !PT ;  /* 0x000000010f0f7812 */ /* 0x000fe200078ec0ff */
[----:B------:R-:W-:Y:S01]  /*0c90*/  IMAD.MOV.U32 R28, RZ, RZ, R9 ;  /* 0x000000ffff1c7224 */ /* 0x000fe200078e0009 */
[----:B------:R-:W-:-:S03]  /*0ca0*/  LOP3.LUT R6, R6, 0x7f, RZ, 0xc0, !PT ;  /* 0x0000007f06067812 */ /* 0x000fc600078ec0ff */
[----:B------:R-:W-:Y:S02]  /*0cb0*/  IMAD R15, R28, 0x2, R15 ;  /* 0x000000021c0f7824 */ /* 0x000fe400078e020f */
[----:B------:R-:W-:Y:S01]  /*0cc0*/  IMAD R14, R33, 0x80, R6 ;  /* 0x00000080210e7824 */ /* 0x000fe200078e0206 */
[----:B------:R-:W-:-:S04]  /*0cd0*/  LOP3.LUT R30, R24, R23, R22, 0x96, !PT ;  /* 0x00000017181e7212 */ /* 0x000fc800078e9616 */
[----:B------:R-:W-:Y:S02]  /*0ce0*/  LOP3.LUT R6, R14, R15, R28, 0x96, !PT ;  /* 0x0000000f0e067212 */ /* 0x000fe400078e961c */
[----:B------:R-:W-:Y:S02]  /*0cf0*/  LOP3.LUT R12, R26, 0xffff, R31, 0x80, !PT ;  /* 0x0000ffff1a0c7812 */ /* 0x000fe400078e801f */
[----:B------:R-:W-:Y:S02]  /*0d00*/  LOP3.LUT R30, R27, R30, R6, 0xf6, !PT ;  /* 0x0000001e1b1e7212 */ /* 0x000fe400078ef606 */
[CCC-:B------:R-:W-:Y:S02]  /*0d10*/  LOP3.LUT R27, R6.reuse, R23.reuse, R22.reuse, 0xf6, !PT ;  /* 0x00000017061b7212 */ /* 0x1c0fe400078ef616 */
[----:B------:R-:W-:Y:S02]  /*0d20*/  LOP3.LUT R26, R6, R23, R22, 0x60, !PT ;  /* 0x00000017061a7212 */ /* 0x000fe400078e6016 */
[----:B------:R-:W-:-:S02]  /*0d30*/  LOP3.LUT R25, R8, 0xffff, R25, 0x80, !PT ;  /* 0x0000ffff08197812 */ /* 0x000fc400078e8019 */
[----:B------:R-:W-:Y:S02]  /*0d40*/  LOP3.LUT R27, R26, R27, R24, 0xf8, !PT ;  /* 0x0000001b1a1b7212 */ /* 0x000fe400078ef818 */
[----:B------:R-:W-:Y:S02]  /*0d50*/  LOP3.LUT R8, R14, R28, R15, 0xe8, !PT ;  /* 0x0000001c0e087212 */ /* 0x000fe400078ee80f */
[CCC-:B------:R-:W-:Y:S02]  /*0d60*/  LOP3.LUT R24, R21.reuse, R23.reuse, R22.reuse, 0x78, !PT ;  /* 0x0000001715187212 */ /* 0x1c0fe400078e7816 */
[----:B------:R-:W-:Y:S02]  /*0d70*/  LOP3.LUT R26, R21, R23, R22, 0xf8, !PT ;  /* 0x00000017151a7212 */ /* 0x000fe400078ef816 */
[C-C-:B------:R-:W-:Y:S02]  /*0d80*/  LOP3.LUT R24, R27.reuse, R24, R8.reuse, 0x96, !PT ;  /* 0x000000181b187212 */ /* 0x140fe400078e9608 */
[----:B------:R-:W-:-:S02]  /*0d90*/  LOP3.LUT R27, R27, R26, R8, 0xe0, !PT ;  /* 0x0000001a1b1b7212 */ /* 0x000fc400078ee008 */
[CCC-:B------:R-:W-:Y:S02]  /*0da0*/  LOP3.LUT R26, R8.reuse, R23.reuse, R22.reuse, 0x80, !PT ;  /* 0x00000017081a7212 */ /* 0x1c0fe400078e8016 */
[----:B------:R-:W-:-:S04]  /*0db0*/  LOP3.LUT R22, R8, R23, R22, 0xf8, !PT ;  /* 0x0000001708167212 */ /* 0x000fc800078ef816 */
[----:B------:R-:W-:Y:S02]  /*0dc0*/  LOP3.LUT R22, R26, R22, R21, 0xf8, !PT ;  /* 0x000000161a167212 */ /* 0x000fe400078ef815 */
[----:B------:R-:W-:Y:S02]  /*0dd0*/  SHF.R.U32.HI R21, RZ, 0x8, R9 ;  /* 0x00000008ff157819 */ /* 0x000fe40000011609 */
[----:B------:R-:W-:Y:S02]  /*0de0*/  LOP3.LUT R27, R24, R22, R27, 0x10, !PT ;  /* 0x00000016181b7212 */ /* 0x000fe400078e101b */
[----:B------:R-:W-:Y:S02]  /*0df0*/  LOP3.LUT R22, R21, 0xffff, RZ, 0xc0, !PT ;  /* 0x0000ffff15167812 */ /* 0x000fe400078ec0ff */
[----:B------:R-:W-:Y:S02]  /*0e00*/  SHF.R.U32.HI R24, RZ, 0xf, R7 ;  /* 0x0000000fff187819 */ /* 0x000fe40000011607 */
[----:B------:R-:W-:-:S02]  /*0e10*/  SHF.R.U32.HI R22, RZ, 0x1, R22 ;  /* 0x00000001ff167819 */ /* 0x000fc40000011616 */
[----:B------:R-:W-:Y:S02]  /*0e20*/  SHF.R.U32.HI R26, RZ, 0x8, R11 ;  /* 0x00000008ff1a7819 */ /* 0x000fe4000001160b */
[----:B------:R-:W-:Y:S02]  /*0e30*/  LOP3.LUT R23, R22, 0x7f, RZ, 0xc0, !PT ;  /* 0x0000007f16177812 */ /* 0x000fe400078ec0ff */
[----:B------:R-:W-:-:S03]  /*0e40*/  LOP3.LUT R22, R24, 0x1, RZ, 0xc0, !PT ;  /* 0x0000000118167812 */ /* 0x000fc600078ec0ff */
[----:B------:R-:W-:Y:S02]  /*0e50*/  IMAD R23, R26, 0x80, R23 ;  /* 0x000000801a177824 */ /* 0x000fe400078e0217 */
[----:B------:R-:W-:Y:S01]  /*0e60*/  IMAD R22, R21, 0x2, R22 ;  /* 0x0000000215167824 */ /* 0x000fe200078e0216 */
[----:B------:R-:W-:Y:S02]  /*0e70*/  LOP3.LUT R30, R30, 0xffff, R27, 0x80, !PT ;  /* 0x0000ffff1e1e7812 */ /* 0x000fe400078e801b */
[--C-:B------:R-:W-:Y:S02]  /*0e80*/  SHF.R.U32.HI R24, RZ, 0x10, R11.reuse ;  /* 0x00000010ff187819 */ /* 0x100fe4000001160b */
[----:B------:R-:W-:Y:S02]  /*0e90*/  SHF.R.U32.HI R26, RZ, 0x18, R11 ;  /* 0x00000018ff1a7819 */ /* 0x000fe4000001160b */
[----:B------:R-:W-:Y:S02]  /*0ea0*/  LOP3.LUT R27, R23, R22, R21, 0x96, !PT ;  /* 0x00000016171b7212 */ /* 0x000fe400078e9615 */
[----:B------:R-:W-:-:S02]  /*0eb0*/  LOP3.LUT R11, R29, R14, R15, 0x96, !PT ;  /* 0x0000000e1d0b7212 */ /* 0x000fc400078e960f */
[CC--:B------:R-:W-:Y:S02]  /*0ec0*/  LOP3.LUT R32, R27.reuse, R14.reuse, R15, 0xf6, !PT ;  /* 0x0000000e1b207212 */ /* 0x0c0fe400078ef60f */
[----:B------:R-:W-:Y:S02]  /*0ed0*/  LOP3.LUT R28, R28, R11, R27, 0xf6, !PT ;  /* 0x0000000b1c1c7212 */ /* 0x000fe400078ef61b */
[-CC-:B------:R-:W-:Y:S02]  /*0ee0*/  LOP3.LUT R11, R27, R14.reuse, R15.reuse, 0x60, !PT ;  /* 0x0000000e1b0b7212 */ /* 0x180fe400078e600f */
[----:B------:R-:W-:Y:S02]  /*0ef0*/  LOP3.LUT R31, R13, R14, R15, 0x78, !PT ;  /* 0x0000000e0d1f7212 */ /* 0x000fe400078e780f */
[----:B------:R-:W-:Y:S02]  /*0f00*/  LOP3.LUT R32, R11, R32, R29, 0xf8, !PT ;  /* 0x000000200b207212 */ /* 0x000fe400078ef81d */
[----:B------:R-:W-:-:S02]  /*0f10*/  LOP3.LUT R29, R23, R21, R22, 0xe8, !PT ;  /* 0x00000015171d7212 */ /* 0x000fc400078ee816 */
[-C--:B------:R-:W-:Y:S02]  /*0f20*/  LOP3.LUT R11, R13, R14.reuse, R15, 0xf8, !PT ;  /* 0x0000000e0d0b7212 */ /* 0x080fe400078ef80f */
[C-C-:B------:R-:W-:Y:S02]  /*0f30*/  LOP3.LUT R31, R32.reuse, R31, R29.reuse, 0x96, !PT ;  /* 0x0000001f201f7212 */ /* 0x140fe400078e961d */
[----:B------:R-:W-:Y:S02]  /*0f40*/  LOP3.LUT R34, R32, R11, R29, 0xe0, !PT ;  /* 0x0000000b20227212 */ /* 0x000fe400078ee01d */
[CCC-:B------:R-:W-:Y:S02]  /*0f50*/  LOP3.LUT R32, R29.reuse, R14.reuse, R15.reuse, 0x80, !PT ;  /* 0x0000000e1d207212 */ /* 0x1c0fe400078e800f */
[----:B------:R-:W-:Y:S02]  /*0f60*/  LOP3.LUT R14, R29, R14, R15, 0xf8, !PT ;  /* 0x0000000e1d0e7212 */ /* 0x000fe400078ef80f */
[----:B------:R-:W-:-:S02]  /*0f70*/  LOP3.LUT R10, R10, 0xff, RZ, 0xc0, !PT ;  /* 0x000000ff0a0a7812 */ /* 0x000fc400078ec0ff */
[----:B------:R-:W-:Y:S02]  /*0f80*/  LOP3.LUT R14, R32, R14, R13, 0xf8, !PT ;  /* 0x0000000e200e7212 */ /* 0x000fe400078ef80d */
[----:B------:R-:W-:Y:S02]  /*0f90*/  LOP3.LUT R13, R30, 0xff, RZ, 0xc0, !PT ;  /* 0x000000ff1e0d7812 */ /* 0x000fe400078ec0ff */
[----:B------:R-:W-:Y:S02]  /*0fa0*/  LOP3.LUT R31, R31, R14, R34, 0x10, !PT ;  /* 0x0000000e1f1f7212 */ /* 0x000fe400078e1022 */
[----:B------:R-:W-:Y:S01]  /*0fb0*/  LOP3.LUT R14, R12, 0xff, RZ, 0xc0, !PT ;  /* 0x000000ff0c0e7812 */ /* 0x000fe200078ec0ff */
[----:B------:R-:W-:-:S04]  /*0fc0*/  IMAD.WIDE.U32 R10, R10, 0x100, RZ ;  /* 0x000001000a0a7825 */ /* 0x000fc800078e00ff */
[----:B------:R-:W-:Y:S01]  /*0fd0*/  IMAD.WIDE.U32 R12, R13, 0x1000000, RZ ;  /* 0x010000000d0c7825 */ /* 0x000fe200078e00ff */
[----:B------:R-:W-:-:S03]  /*0fe0*/  LOP3.LUT R25, R10, 0xff, R25, 0xf8, !PT ;  /* 0x000000ff0a197812 */ /* 0x000fc600078ef819 */
[----:B------:R-:W-:-:S05]  /*0ff0*/  IMAD.WIDE.U32 R14, R14, 0x10000, RZ ;  /* 0x000100000e0e7825 */ /* 0x000fca00078e00ff */
[----:B------:R-:W-:Y:S02]  /*1000*/  LOP3.LUT R10, R13, R15, R11, 0xfe, !PT ;  /* 0x0000000f0d0a7212 */ /* 0x000fe400078efe0b */
[----:B------:R-:W-:Y:S02]  /*1010*/  LOP3.LUT R12, R12, R14, R25, 0xfe, !PT ;  /* 0x0000000e0c0c7212 */ /* 0x000fe400078efe19 */
[----:B------:R-:W-:Y:S02]  /*1020*/  SHF.R.U32.HI R13, RZ, 0x11, R9 ;  /* 0x00000011ff0d7819 */ /* 0x000fe40000011609 */
[----:B------:R-:W-:Y:S02]  /*1030*/  SHF.R.U32.HI R14, RZ, 0x17, R7 ;  /* 0x00000017ff0e7819 */ /* 0x000fe40000011607 */
[----:B------:R-:W-:Y:S02]  /*1040*/  LOP3.LUT R13, R13, 0x7f, RZ, 0xc0, !PT ;  /* 0x0000007f0d0d7812 */ /* 0x000fe400078ec0ff */
[----:B------:R-:W-:-:S02]  /*1050*/  SHF.R.U32.HI R11, RZ, 0x10, R9 ;  /* 0x00000010ff0b7819 */ /* 0x000fc40000011609 */
[----:B------:R-:W-:Y:S01]  /*1060*/  LOP3.LUT R14, R14, 0x1, RZ, 0xc0, !PT ;  /* 0x000000010e0e7812 */ /* 0x000fe200078ec0ff */
[----:B------:R-:W-:Y:S01]  /*1070*/  IMAD R24, R24, 0x80, R13 ;  /* 0x0000008018187824 */ /* 0x000fe200078e020d */
[----:B------:R-:W-:-:S03]  /*1080*/  SHF.R.U32.HI R9, RZ, 0x18, R9 ;  /* 0x00000018ff097819 */ /* 0x000fc60000011609 */
[----:B------:R-:W-:Y:S01]  /*1090*/  IMAD R13, R11, 0x2, R14 ;  /* 0x000000020b0d7824 */ /* 0x000fe200078e020e */
[----:B------:R-:W-:Y:S01]  /*10a0*/  SHF.R.U32.HI R15, RZ, 0x1f, R7 ;  /* 0x0000001fff0f7819 */ /* 0x000fe20000011607 */
[----:B------:R-:W-:-:S03]  /*10b0*/  IMAD.SHL.U32 R30, R9, 0x2, RZ ;  /* 0x00000002091e7824 */ /* 0x000fc600078e00ff */
[----:B------:R-:W-:Y:S01]  /*10c0*/  LOP3.LUT R14, R24, R13, R11, 0x96, !PT ;  /* 0x0000000d180e7212 */ /* 0x000fe200078e960b */
[----:B------:R-:W-:Y:S01]  /*10d0*/  IMAD.SHL.U32 R26, R26, 0x80, RZ ;  /* 0x000000801a1a7824 */ /* 0x000fe200078e00ff */
[----:B------:R-:W-:Y:S02]  /*10e0*/  LOP3.LUT R30, R30, R15, RZ, 0xfc, !PT ;  /* 0x0000000f1e1e7212 */ /* 0x000fe400078efcff */
[CCC-:B------:R-:W-:Y:S02]  /*10f0*/  LOP3.LUT R7, R14.reuse, R23.reuse, R22.reuse, 0xf6, !PT ;  /* 0x000000170e077212 */ /* 0x1c0fe400078ef616 */
[----:B------:R-:W-:Y:S02]  /*1100*/  LOP3.LUT R32, R14, R23, R22, 0x60, !PT ;  /* 0x000000170e207212 */ /* 0x000fe400078e6016 */
[----:B------:R-:W-:Y:S02]  /*1110*/  SHF.R.U32.HI R15, RZ, 0x1, R9 ;  /* 0x00000001ff0f7819 */ /* 0x000fe40000011609 */
[----:B------:R-:W-:-:S02]  /*1120*/  LOP3.LUT R32, R32, R7, R6, 0xf8, !PT ;  /* 0x0000000720207212 */ /* 0x000fc400078ef806 */
[----:B------:R-:W-:Y:S02]  /*1130*/  LOP3.LUT R6, R6, R23, R22, 0x96, !PT ;  /* 0x0000001706067212 */ /* 0x000fe400078e9616 */
[----:B------:R-:W-:Y:S02]  /*1140*/  LOP3.LUT R7, R24, R11, R13, 0xe8, !PT ;  /* 0x0000000b18077212 */ /* 0x000fe400078ee80d */
[----:B------:R-:W-:Y:S02]  /*1150*/  LOP3.LUT R15, R26, R15, RZ, 0xfc, !PT ;  /* 0x0000000f1a0f7212 */ /* 0x000fe400078efcff */
[----:B------:R-:W-:Y:S02]  /*1160*/  LOP3.LUT R21, R21, R6, R14, 0xf6, !PT ;  /* 0x0000000615157212 */ /* 0x000fe400078ef60e */
[CCC-:B------:R-:W-:Y:S02]  /*1170*/  LOP3.LUT R25, R7.reuse, R23.reuse, R22.reuse, 0x80, !PT ;  /* 0x0000001707197212 */ /* 0x1c0fe400078e8016 */
[----:B------:R-:W-:-:S02]  /*1180*/  LOP3.LUT R33, R7, R23, R22, 0xf8, !PT ;  /* 0x0000001707217212 */ /* 0x000fc400078ef816 */
[CCC-:B------:R-:W-:Y:S02]  /*1190*/  LOP3.LUT R6, R8.reuse, R23.reuse, R22.reuse, 0x78, !PT ;  /* 0x0000001708067212 */ /* 0x1c0fe400078e7816 */
[----:B------:R-:W-:Y:S02]  /*11a0*/  LOP3.LUT R26, R8, R23, R22, 0xf8, !PT ;  /* 0x00000017081a7212 */ /* 0x000fe400078ef816 */
[----:B------:R-:W-:Y:S02]  /*11b0*/  LOP3.LUT R22, R15, R30, R9, 0x96, !PT ;  /* 0x0000001e0f167212 */ /* 0x000fe400078e9609 */
[----:B------:R-:W-:Y:S02]  /*11c0*/  LOP3.LUT R23, R25, R33, R8, 0xf8, !PT ;  /* 0x0000002119177212 */ /* 0x000fe400078ef808 */
[CCC-:B------:R-:W-:Y:S02]  /*11d0*/  LOP3.LUT R8, R22.reuse, R24.reuse, R13.reuse, 0xf6, !PT ;  /* 0x0000001816087212 */ /* 0x1c0fe400078ef60d */
[----:B------:R-:W-:-:S02]  /*11e0*/  LOP3.LUT R25, R22, R24, R13, 0x60, !PT ;  /* 0x0000001816197212 */ /* 0x000fc400078e600d */
[C-C-:B------:R-:W-:Y:S02]  /*11f0*/  LOP3.LUT R6, R32.reuse, R6, R7.reuse, 0x96, !PT ;  /* 0x0000000620067212 */ /* 0x140fe400078e9607 */
[----:B------:R-:W-:Y:S02]  /*1200*/  LOP3.LUT R32, R32, R26, R7, 0xe0, !PT ;  /* 0x0000001a20207212 */ /* 0x000fe400078ee007 */
[----:B------:R-:W-:Y:S02]  /*1210*/  LOP3.LUT R25, R25, R8, R27, 0xf8, !PT ;  /* 0x0000000819197212 */ /* 0x000fe400078ef81b */
[----:B------:R-:W-:Y:S02]  /*1220*/  LOP3.LUT R26, R15, R9, R30, 0xe8, !PT ;  /* 0x000000090f1a7212 */ /* 0x000fe400078ee81e */
[CCC-:B------:R-:W-:Y:S02]  /*1230*/  LOP3.LUT R8, R29.reuse, R24.reuse, R13.reuse, 0x78, !PT ;  /* 0x000000181d087212 */ /* 0x1c0fe400078e780d */
[----:B------:R-:W-:-:S02]  /*1240*/  LOP3.LUT R33, R29, R24, R13, 0xf8, !PT ;  /* 0x000000181d217212 */ /* 0x000fc400078ef80d */
[C-C-:B------:R-:W-:Y:S02]  /*1250*/  LOP3.LUT R8, R25.reuse, R8, R26.reuse, 0x96, !PT ;  /* 0x0000000819087212 */ /* 0x140fe400078e961a */
[----:B------:R-:W-:Y:S02]  /*1260*/  LOP3.LUT R25, R25, R33, R26, 0xe0, !PT ;  /* 0x0000002119197212 */ /* 0x000fe400078ee01a */
[CCC-:B------:R-:W-:Y:S02]  /*1270*/  LOP3.LUT R34, R26.reuse, R24.reuse, R13.reuse, 0x80, !PT ;  /* 0x000000181a227212 */ /* 0x1c0fe400078e800d */
[-CC-:B------:R-:W-:Y:S02]  /*1280*/  LOP3.LUT R26, R26, R24.reuse, R13.reuse, 0xf8, !PT ;  /* 0x000000181a1a7212 */ /* 0x180fe400078ef80d */
[----:B------:R-:W-:Y:S02]  /*1290*/  LOP3.LUT R13, R27, R24, R13, 0x96, !PT ;  /* 0x000000181b0d7212 */ /* 0x000fe400078e960d */
[----:B------:R-:W-:-:S02]  /*12a0*/  LOP3.LUT R24, R18, 0xffff, RZ, 0xc0, !PT ;  /* 0x0000ffff12187812 */ /* 0x000fc400078ec0ff */
[----:B------:R-:W-:Y:S02]  /*12b0*/  LOP3.LUT R20, R20, 0xffff, RZ, 0xc0, !PT ;  /* 0x0000ffff14147812 */ /* 0x000fe400078ec0ff */
[----:B------:R-:W-:Y:S02]  /*12c0*/  SHF.R.U32.HI R24, RZ, 0x1, R24 ;  /* 0x00000001ff187819 */ /* 0x000fe40000011618 */
[----:B------:R-:W-:Y:S02]  /*12d0*/  SHF.R.U32.HI R20, RZ, 0x7, R20 ;  /* 0x00000007ff147819 */ /* 0x000fe40000011614 */
[----:B------:R-:W-:Y:S02]  /*12e0*/  LOP3.LUT R24, R24, 0x7f, RZ, 0xc0, !PT ;  /* 0x0000007f18187812 */ /* 0x000fe400078ec0ff */
[----:B------:R-:W-:-:S03]  /*12f0*/  LOP3.LUT R27, R20, 0x1, RZ, 0xc0, !PT ;  /* 0x00000001141b7812 */ /* 0x000fc600078ec0ff */
[----:B------:R-:W-:Y:S02]  /*1300*/  IMAD R19, R19, 0x80, R24 ;  /* 0x0000008013137824 */ /* 0x000fe400078e0218 */
[----:B------:R-:W-:Y:S01]  /*1310*/  IMAD R27, R18, 0x2, R27 ;  /* 0x00000002121b7824 */ /* 0x000fe200078e021b */
[----:B------:R-:W-:-:S04]  /*1320*/  LOP3.LUT R29, R34, R26, R29, 0xf8, !PT ;  /* 0x0000001a221d7212 */ /* 0x000fc800078ef81d */
[----:B------:R-:W-:Y:S02]  /*1330*/  LOP3.LUT R20, R19, R27, R18, 0x96, !PT ;  /* 0x0000001b13147212 */ /* 0x000fe400078e9612 */
[----:B------:R-:W-:Y:S02]  /*1340*/  LOP3.LUT R13, R11, R13, R22, 0xf6, !PT ;  /* 0x0000000d0b0d7212 */ /* 0x000fe400078ef616 */
[----:B------:R-:W-:Y:S02]  /*1350*/  LOP3.LUT R18, R19, R18, R27, 0xe8, !PT ;  /* 0x0000001213127212 */ /* 0x000fe400078ee81b */
[CCC-:B------:R-:W-:Y:S02]  /*1360*/  LOP3.LUT R19, R20.reuse, R15.reuse, R30.reuse, 0xf6, !PT ;  /* 0x0000000f14137212 */ /* 0x1c0fe400078ef61e */
[----:B------:R-:W-:Y:S02]  /*1370*/  LOP3.LUT R22, R20, R15, R30, 0x60, !PT ;  /* 0x0000000f14167212 */ /* 0x000fe400078e601e */
[----:B------:R-:W-:-:S02]  /*1380*/  LOP3.LUT R6, R6, R23, R32, 0x10, !PT ;  /* 0x0000001706067212 */ /* 0x000fc400078e1020 */
[----:B------:R-:W-:Y:S02]  /*1390*/  LOP3.LUT R8, R8, R29, R25, 0x10, !PT ;  /* 0x0000001d08087212 */ /* 0x000fe400078e1019 */
[-CC-:B------:R-:W-:Y:S02]  /*13a0*/  LOP3.LUT R11, R14, R15.reuse, R30.reuse, 0x96, !PT ;  /* 0x0000000f0e0b7212 */ /* 0x180fe400078e961e */
[CCC-:B------:R-:W-:Y:S02]  /*13b0*/  LOP3.LUT R23, R7.reuse, R15.reuse, R30.reuse, 0x78, !PT ;  /* 0x0000000f07177212 */ /* 0x1c0fe400078e781e */
[-CC-:B------:R-:W-:Y:S02]  /*13c0*/  LOP3.LUT R25, R7, R15.reuse, R30.reuse, 0xf8, !PT ;  /* 0x0000000f07197212 */ /* 0x180fe400078ef81e */
[----:B------:R-:W-:Y:S02]  /*13d0*/  LOP3.LUT R24, R18, R15, R30, 0x80, !PT ;  /* 0x0000000f12187212 */ /* 0x000fe400078e801e */
[----:B------:R-:W-:-:S02]  /*13e0*/  LOP3.LUT R19, R22, R19, R14, 0xf8, !PT ;  /* 0x0000001316137212 */ /* 0x000fc400078ef80e */
[----:B------:R-:W-:Y:S02]  /*13f0*/  LOP3.LUT R15, R18, R15, R30, 0xf8, !PT ;  /* 0x0000000f120f7212 */ /* 0x000fe400078ef81e */
[----:B------:R-:W-:Y:S02]  /*1400*/  LOP3.LUT R23, R19, R23, R18, 0x96, !PT ;  /* 0x0000001713177212 */ /* 0x000fe400078e9612 */
[----:B------:R-:W-:Y:S02]  /*1410*/  LOP3.LUT R6, R21, 0xffff, R6, 0x80, !PT ;  /* 0x0000ffff15067812 */ /* 0x000fe400078e8006 */
[----:B------:R-:W-:Y:S02]  /*1420*/  LOP3.LUT R15, R24, R15, R7, 0xf8, !PT ;  /* 0x0000000f180f7212 */ /* 0x000fe400078ef807 */
[----:B------:R-:W-:Y:S02]  /*1430*/  LOP3.LUT R18, R19, R25, R18, 0xe0, !PT ;  /* 0x0000001913127212 */ /* 0x000fe400078ee012 */
[----:B------:R-:W-:Y:S01]  /*1440*/  LOP3.LUT R31, R28, 0xffff, R31, 0x80, !PT ;  /* 0x0000ffff1c1f7812 */ /* 0x000fe200078e801f */
[----:B------:R-:W-:Y:S01]  /*1450*/  IMAD.SHL.U32 R6, R6, 0x100, RZ ;  /* 0x0000010006067824 */ /* 0x000fe200078e00ff */
[----:B------:R-:W-:-:S02]  /*1460*/  LOP3.LUT R8, R13, 0xffff, R8, 0x80, !PT ;  /* 0x0000ffff0d087812 */ /* 0x000fc400078e8008 */
[----:B------:R-:W-:Y:S02]  /*1470*/  LOP3.LUT R20, R9, R11, R20, 0xf6, !PT ;  /* 0x0000000b09147212 */ /* 0x000fe400078ef614 */
[----:B------:R-:W-:Y:S02]  /*1480*/  LOP3.LUT R15, R23, R15, R18, 0x10, !PT ;  /* 0x0000000f170f7212 */ /* 0x000fe400078e1012 */
[----:B------:R-:W-:Y:S01]  /*1490*/  LOP3.LUT R31, R10, 0xff, R31, 0xf8, !PT ;  /* 0x000000ff0a1f7812 */ /* 0x000fe200078ef81f */
[----:B------:R-:W-:Y:S01]  /*14a0*/  IMAD.U32 R8, R8, 0x10000, RZ ;  /* 0x0001000008087824 */ /* 0x000fe200078e00ff */
[----:B------:R-:W-:Y:S02]  /*14b0*/  LOP3.LUT R15, R20, 0xffff, R15, 0x80, !PT ;  /* 0x0000ffff140f7812 */ /* 0x000fe400078e800f */
[----:B------:R-:W-:Y:S02]  /*14c0*/  LOP3.LUT R7, R31, 0xff00, R6, 0xf8, !PT ;  /* 0x0000ff001f077812 */ /* 0x000fe400078ef806 */
[----:B------:R-:W-:Y:S01]  /*14d0*/  LEA R6, P0, R4, UR12, 0x3 ;  /* 0x0000000c04067c11 */ /* 0x000fe2000f8018ff */
[----:B------:R-:W-:Y:S01]  /*14e0*/  IMAD.SHL.U32 R15, R15, 0x1000000, RZ ;  /* 0x010000000f0f7824 */ /* 0x000fe200078e00ff */
[----:B------:R-:W-:-:S02]  /*14f0*/  LOP3.LUT R8, R7, 0xff0000, R8, 0xf8, !PT ;  /* 0x00ff000007087812 */ /* 0x000fc400078ef808 */
[----:B------:R-:W-:Y:S02]  /*1500*/  LEA.HI.X R7, R4, UR13, R5, 0x3, P0 ;  /* 0x0000000d04077c11 */ /* 0x000fe400080f1c05 */
[----:B------:R-:W-:Y:S02]  /*1510*/  LOP3.LUT R13, R15, R8, RZ, 0xfc, !PT ;  /* 0x000000080f0d7212 */ /* 0x000fe400078efcff */
[----:B------:R-:W-:-:S03]  /*1520*/  IADD3 R16, P0, PT, R16, UR6, RZ ;  /* 0x0000000610107c10 */ /* 0x000fc6000ff1e0ff */
[----:B------:R0:W-:Y:S01]  /*1530*/  STG.E.64 desc[UR8][R6.64], R12 ;  /* 0x0000000c06007986 */ /* 0x0001e2000c101b08 */
[----:B------:R-:W-:Y:S02]  /*1540*/  IADD3.X R17, PT, PT, R17, UR4, RZ, P0, !PT ;  /* 0x0000000411117c10 */ /* 0x000fe400087fe4ff */
[----:B------:R-:W-:-:S04]  /*1550*/  ISETP.GE.U32.AND P0, PT, R16, R2, PT ;  /* 0x000000021000720c */ /* 0x000fc80003f06070 */
[----:B------:R-:W-:-:S13]  /*1560*/  ISETP.GE.U32.AND.EX P0, PT, R17, R3, PT, P0 ;  /* 0x000000031100720c */ /* 0x000fda0003f06100 */
[----:B0-----:R-:W-:Y:S05]  /*1570*/  @!P0 BRA `(.L_x_3) ;  /* 0xffffffe800f08947 */ /* 0x001fea000383ffff */
[----:B------:R-:W-:Y:S05]  /*1580*/  EXIT ;  /* 0x000000000000794d */ /* 0x000fea0003800000 */
        .weak           $__internal_0_$__cuda_sm20_div_u64
        .type           $__internal_0_$__cuda_sm20_div_u64,@function
        .size           $__internal_0_$__cuda_sm20_div_u64,(.L_x_5 - $__internal_0_$__cuda_sm20_div_u64)
$__internal_0_$__cuda_sm20_div_u64:
[----:B------:R-:W0:Y:S01]  /*1590*/  LDCU UR5, c[0x0][0x390] ;  /* 0x00007200ff0577ac */ /* 0x000e220008000800 */
[----:B------:R-:W-:Y:S02]  /*15a0*/  IMAD.MOV.U32 R11, RZ, RZ, R0 ;  /* 0x000000ffff0b7224 */ /* 0x000fe400078e0000 */
[----:B0-----:R-:W-:-:S04]  /*15b0*/  IMAD.U32 R10, RZ, RZ, UR5 ;  /* 0x00000005ff0a7e24 */ /* 0x001fc8000f8e00ff */
[----:B------:R-:W0:Y:S08]  /*15c0*/  I2F.U64.RP R5, R10 ;  /* 0x0000000a00057312 */ /* 0x000e300000309000 */
[----:B0-----:R-:W0:Y:S02]  /*15d0*/  MUFU.RCP R5, R5 ;  /* 0x0000000500057308 */ /* 0x001e240000001000 */
[----:B0-----:R-:W-:-:S06]  /*15e0*/  VIADD R6, R5, 0x1ffffffe ;  /* 0x1ffffffe05067836 */ /* 0x001fcc0000000000 */
[----:B------:R-:W0:Y:S02]  /*15f0*/  F2I.U64.TRUNC R6, R6 ;  /* 0x0000000600067311 */ /* 0x000e24000020d800 */
[----:B0-----:R-:W-:-:S04]  /*1600*/  IMAD.WIDE.U32 R8, R6, UR5, RZ ;  /* 0x0000000506087c25 */ /* 0x001fc8000f8e00ff */
[----:B------:R-:W-:Y:S01]  /*1610*/  IMAD R9, R6, R0, R9 ;  /* 0x0000000006097224 */ /* 0x000fe200078e0209 */
[----:B------:R-:W-:-:S03]  /*1620*/  IADD3 R13, P0, PT, RZ, -R8, RZ ;  /* 0x80000008ff0d7210 */ /* 0x000fc60007f1e0ff */
[----:B------:R-:W-:Y:S02]  /*1630*/  IMAD R9, R7, UR5, R9 ;  /* 0x0000000507097c24 */ /* 0x000fe4000f8e0209 */
[----:B------:R-:W-:-:S04]  /*1640*/  IMAD.HI.U32 R8, R6, R13, RZ ;  /* 0x0000000d06087227 */ /* 0x000fc800078e00ff */
[----:B------:R-:W-:Y:S02]  /*1650*/  IMAD.X R15, RZ, RZ, ~R9, P0 ;  /* 0x000000ffff0f7224 */ /* 0x000fe400000e0e09 */
[----:B------:R-:W-:Y:S02]  /*1660*/  IMAD.MOV.U32 R9, RZ, RZ, R6 ;  /* 0x000000ffff097224 */ /* 0x000fe400078e0006 */
[-C--:B------:R-:W-:Y:S02]  /*1670*/  IMAD R11, R7, R15.reuse, RZ ;  /* 0x0000000f070b7224 */ /* 0x080fe400078e02ff */
[----:B------:R-:W-:-:S04]  /*1680*/  IMAD.WIDE.U32 R8, P0, R6, R15, R8 ;  /* 0x0000000f06087225 */ /* 0x000fc80007800008 */
[----:B------:R-:W-:-:S04]  /*1690*/  IMAD.HI.U32 R5, R7, R15, RZ ;  /* 0x0000000f07057227 */ /* 0x000fc800078e00ff */
[----:B------:R-:W-:-:S04]  /*16a0*/  IMAD.HI.U32 R8, P1, R7, R13, R8 ;  /* 0x0000000d07087227 */ /* 0x000fc80007820008 */
[----:B------:R-:W-:Y:S01]  /*16b0*/  IMAD.X R5, R5, 0x1, R7, P0 ;  /* 0x0000000105057824 */ /* 0x000fe200000e0607 */
[----:B------:R-:W-:-:S04]  /*16c0*/  IADD3 R9, P2, PT, R11, R8, RZ ;  /* 0x000000080b097210 */ /* 0x000fc80007f5e0ff */
[----:B------:R-:W-:Y:S01]  /*16d0*/  IADD3.X R5, PT, PT, RZ, RZ, R5, P2, P1 ;  /* 0x000000ffff057210 */ /* 0x000fe200017e2405 */
[----:B------:R-:W-:-:S04]  /*16e0*/  IMAD.WIDE.U32 R6, R9, UR5, RZ ;  /* 0x0000000509067c25 */ /* 0x000fc8000f8e00ff */
[----:B------:R-:W-:Y:S01]  /*16f0*/  IMAD R8, R9, R0, R7 ;  /* 0x0000000009087224 */ /* 0x000fe200078e0207 */
[----:B------:R-:W-:-:S03]  /*1700*/  IADD3 R7, P0, PT, RZ, -R6, RZ ;  /* 0x80000006ff077210 */ /* 0x000fc60007f1e0ff */
[----:B------:R-:W-:Y:S02]  /*1710*/  IMAD R6, R5, UR5, R8 ;  /* 0x0000000505067c24 */ /* 0x000fe4000f8e0208 */
[----:B------:R-:W-:-:S04]  /*1720*/  IMAD.HI.U32 R8, R9, R7, RZ ;  /* 0x0000000709087227 */ /* 0x000fc800078e00ff */
[----:B------:R-:W-:-:S04]  /*1730*/  IMAD.X R6, RZ, RZ, ~R6, P0 ;  /* 0x000000ffff067224 */ /* 0x000fc800000e0e06 */
[----:B------:R-:W-:-:S04]  /*1740*/  IMAD.WIDE.U32 R8, P0, R9, R6, R8 ;  /* 0x0000000609087225 */ /* 0x000fc80007800008 */
[C---:B------:R-:W-:Y:S02]  /*1750*/  IMAD R10, R5.reuse, R6, RZ ;  /* 0x00000006050a7224 */ /* 0x040fe400078e02ff */
[----:B------:R-:W-:-:S04]  /*1760*/  IMAD.HI.U32 R9, P1, R5, R7, R8 ;  /* 0x0000000705097227 */ /* 0x000fc80007820008 */
[----:B------:R-:W-:Y:S01]  /*1770*/  IMAD.HI.U32 R6, R5, R6, RZ ;  /* 0x0000000605067227 */ /* 0x000fe200078e00ff */
[----:B------:R-:W-:-:S03]  /*1780*/  IADD3 R9, P2, PT, R10, R9, RZ ;  /* 0x000000090a097210 */ /* 0x000fc60007f5e0ff */
[----:B------:R-:W-:Y:S02]  /*1790*/  IMAD.X R5, R6, 0x1, R5, P0 ;  /* 0x0000000106057824 */ /* 0x000fe400000e0605 */
[----:B------:R-:W-:-:S03]  /*17a0*/  IMAD.HI.U32 R6, R9, R16, RZ ;  /* 0x0000001009067227 */ /* 0x000fc600078e00ff */
[----:B------:R-:W-:Y:S01]  /*17b0*/  IADD3.X R5, PT, PT, RZ, RZ, R5, P2, P1 ;  /* 0x000000ffff057210 */ /* 0x000fe200017e2405 */
[----:B------:R-:W-:Y:S02]  /*17c0*/  IMAD.MOV.U32 R7, RZ, RZ, RZ ;  /* 0x000000ffff077224 */ /* 0x000fe400078e00ff */
[----:B------:R-:W-:-:S04]  /*17d0*/  IMAD.WIDE.U32 R6, R9, R17, R6 ;  /* 0x0000001109067225 */ /* 0x000fc800078e0006 */
[C---:B------:R-:W-:Y:S02]  /*17e0*/  IMAD R9, R5.reuse, R17, RZ ;  /* 0x0000001105097224 */ /* 0x040fe400078e02ff */
[----:B------:R-:W-:-:S04]  /*17f0*/  IMAD.HI.U32 R6, P0, R5, R16, R6 ;  /* 0x0000001005067227 */ /* 0x000fc80007800006 */
[----:B------:R-:W-:Y:S01]  /*1800*/  IMAD.HI.U32 R5, R5, R17, RZ ;  /* 0x0000001105057227 */ /* 0x000fe200078e00ff */
[----:B------:R-:W-:-:S03]  /*1810*/  IADD3 R9, P1, PT, R9, R6, RZ ;  /* 0x0000000609097210 */ /* 0x000fc60007f3e0ff */
[----:B------:R-:W-:Y:S02]  /*1820*/  IMAD.X R5, RZ, RZ, R5, P0 ;  /* 0x000000ffff057224 */ /* 0x000fe400000e0605 */
[----:B------:R-:W-:-:S04]  /*1830*/  IMAD.WIDE.U32 R6, R9, UR5, RZ ;  /* 0x0000000509067c25 */ /* 0x000fc8000f8e00ff */
[----:B------:R-:W-:Y:S01]  /*1840*/  IMAD.X R5, RZ, RZ, R5, P1 ;  /* 0x000000ffff057224 */ /* 0x000fe200008e0605 */
[----:B------:R-:W-:Y:S01]  /*1850*/  IADD3 R10, P1, PT, -R6, R16, RZ ;  /* 0x00000010060a7210 */ /* 0x000fe20007f3e1ff */
[C---:B------:R-:W-:Y:S02]  /*1860*/  IMAD R8, R9.reuse, R0, R7 ;  /* 0x0000000009087224 */ /* 0x040fe400078e0207 */
[----:B------:R-:W-:Y:S01]  /*1870*/  VIADD R6, R9, 0x1 ;  /* 0x0000000109067836 */ /* 0x000fe20000000000 */
[----:B------:R-:W-:Y:S01]  /*1880*/  ISETP.GE.U32.AND P0, PT, R10, UR5, PT ;  /* 0x000000050a007c0c */ /* 0x000fe2000bf06070 */
[----:B------:R-:W-:-:S04]  /*1890*/  IMAD R8, R5, UR5, R8 ;  /* 0x0000000505087c24 */ /* 0x000fc8000f8e0208 */
[----:B------:R-:W-:Y:S01]  /*18a0*/  IMAD.X R11, R17, 0x1, ~R8, P1 ;  /* 0x00000001110b7824 */ /* 0x000fe200008e0e08 */
[----:B------:R-:W-:-:S04]  /*18b0*/  IADD3 R5, P1, PT, R10, -UR5, RZ ;  /* 0x800000050a057c10 */ /* 0x000fc8000ff3e0ff */
[C---:B------:R-:W-:Y:S01]  /*18c0*/  ISETP.GE.U32.AND.EX P0, PT, R11.reuse, R0, PT, P0 ;  /* 0x000000000b00720c */ /* 0x040fe20003f06100 */
[----:B------:R-:W-:Y:S01]  /*18d0*/  IMAD.X R7, R11, 0x1, ~R0, P1 ;  /* 0x000000010b077824 */ /* 0x000fe200008e0e00 */
[----:B------:R-:W-:Y:S02]  /*18e0*/  ISETP.NE.U32.AND P1, PT, RZ, UR5, PT ;  /* 0x00000005ff007c0c */ /* 0x000fe4000bf25070 */
[----:B------:R-:W-:Y:S02]  /*18f0*/  SEL R5, R5, R10, P0 ;  /* 0x0000000a05057207 */ /* 0x000fe40000000000 */
[----:B------:R-:W-:Y:S02]  /*1900*/  SEL R9, R6, R9, P0 ;  /* 0x0000000906097207 */ /* 0x000fe40000000000 */
[----:B------:R-:W-:Y:S02]  /*1910*/  SEL R7, R7, R11, P0 ;  /* 0x0000000b07077207 */ /* 0x000fe40000000000 */
[----:B------:R-:W-:Y:S01]  /*1920*/  ISETP.GE.U32.AND P0, PT, R5, UR5, PT ;  /* 0x0000000505007c0c */ /* 0x000fe2000bf06070 */
[----:B------:R-:W-:Y:S01]  /*1930*/  VIADD R12, R9, 0x1 ;  /* 0x00000001090c7836 */ /* 0x000fe20000000000 */
[----:B------:R-:W-:Y:S01]  /*1940*/  ISETP.NE.AND.EX P1, PT, R0, RZ, PT, P1 ;  /* 0x000000ff0000720c */ /* 0x000fe20003f25310 */
[----:B------:R-:W-:Y:S01]  /*1950*/  IMAD.MOV.U32 R5, RZ, RZ, 0x0 ;  /* 0x00000000ff057424 */ /* 0x000fe200078e00ff */
[----:B------:R-:W-:-:S04]  /*1960*/  ISETP.GE.U32.AND.EX P0, PT, R7, R0, PT, P0 ;  /* 0x000000000700720c */ /* 0x000fc80003f06100 */
[----:B------:R-:W-:-:S04]  /*1970*/  SEL R12, R12, R9, P0 ;  /* 0x000000090c0c7207 */ /* 0x000fc80000000000 */
[----:B------:R-:W-:Y:S01]  /*1980*/  SEL R12, R12, 0xffffffff, P1 ;  /* 0xffffffff0c0c7807 */ /* 0x000fe20000800000 */
[----:B------:R-:W-:Y:S06]  /*1990*/  RET.REL.NODEC R4 `(_Z24life_step_kernel_tile8x8PKmPmi) ;  /* 0xffffffe404987950 */ /* 0x000fec0003c3ffff */
.L_x_4:
[----:B------:R-:W-:-:S00]  /*19a0*/  BRA `(.L_x_4) ;  /* 0xfffffffc00fc7947 */ /* 0x000fc0000383ffff */
[----:B------:R-:W-:-:S00]  /*19b0*/  NOP ;  /* 0x0000000000007918 */ /* 0x000fc00000000000 */
        /* <DEDUP_REMOVED lines=12> */
.L_x_5:


//--------------------- .nv.shared.reserved.0     --------------------------
	.section	.nv.shared.reserved.0,"aw",@nobits
	.weak		__nv_reservedSMEM_offset_0_alias
	.size		__nv_reservedSMEM_offset_0_alias, 0, 64
	.other		__nv_reservedSMEM_offset_0_alias,@"STO_CUDA_RESERVED_SHARED STV_DEFAULT"
__nv_reservedSMEM_offset_0_alias:
	.zero		0
	.zero		64


//--------------------- .nv.constant0._Z24life_step_kernel_tile8x8PKmPmi --------------------------
	.section	.nv.constant0._Z24life_step_kernel_tile8x8PKmPmi,"a",@progbits
	.sectionflags	@""
	.align	4
.nv.constant0._Z24life_step_kernel_tile8x8PKmPmi:
	.zero		916


//--------------------- SYMBOLS --------------------------

	.type		.nv.reservedSmem.offset0,@object
	.size		.nv.reservedSmem.offset0,0x4
